// auto-generated by cutlass_sweep.gemm — config: {"arch": "sm_100", "cluster_m": 8, "cluster_n": 1, "dtype": "fp16", "dtype_b": "fp16", "layout": "tn", "stages": 0, "tile_k": 64, "tile_m": 128, "tile_n": 128}
#include "cutlass/cutlass.h"
#include "cutlass/gemm/collective/collective_builder.hpp"
#include "cutlass/gemm/device/gemm_universal_adapter.h"
#include "cutlass/gemm/kernel/gemm_universal.hpp"
#include "cutlass/epilogue/collective/collective_builder.hpp"

using ElemA = cutlass::half_t;
using ElemB = cutlass::half_t;
using ElemCD = cutlass::half_t;
using Acc  = float;
using TileShape    = cute::Shape<cute::_128, cute::_128, cute::_64>;
using ClusterShape = cute::Shape<cute::_8, cute::_1, cute::_1>;

using CollectiveEpilogue = typename cutlass::epilogue::collective::CollectiveBuilder<
    cutlass::arch::Sm100, cutlass::arch::OpClassTensorOp,
    TileShape, ClusterShape,
    cutlass::epilogue::collective::EpilogueTileAuto,
    Acc, Acc,
    ElemCD, cutlass::layout::RowMajor, 128 / cutlass::sizeof_bits<ElemCD>::value,
    ElemCD, cutlass::layout::RowMajor, 128 / cutlass::sizeof_bits<ElemCD>::value,
    cutlass::epilogue::collective::EpilogueScheduleAuto
  >::CollectiveOp;

using CollectiveMainloop = typename cutlass::gemm::collective::CollectiveBuilder<
    cutlass::arch::Sm100, cutlass::arch::OpClassTensorOp,
    ElemA, cutlass::layout::ColumnMajor, 128 / cutlass::sizeof_bits<ElemA>::value,
    ElemB, cutlass::layout::RowMajor, 128 / cutlass::sizeof_bits<ElemB>::value,
    Acc,
    TileShape, ClusterShape,
    cutlass::gemm::collective::StageCountAutoCarveout<static_cast<int>(sizeof(typename CollectiveEpilogue::SharedStorage))>,
    cutlass::gemm::collective::KernelScheduleAuto
  >::CollectiveOp;

using GemmKernel = cutlass::gemm::kernel::GemmUniversal<
    cute::Shape<int,int,int,int>,
    CollectiveMainloop,
    CollectiveEpilogue
>;
using Gemm = cutlass::gemm::device::GemmUniversalAdapter<GemmKernel>;

// Force the device kernel symbol into the cubin without needing a host main.
auto* _anchor = &cutlass::device_kernel<GemmKernel>;


// ===== COMPILED SASS (sm_100a) =====

	.target	sm_100a

	.elftype	@"ET_EXEC"


//--------------------- .note.nv.tkinfo           --------------------------
	.section	.note.nv.tkinfo,"",@"SHT_NOTE"
	.sectionflags	@"SHF_NOTE_NV_TKINFO"
	.tkinfo
        /*0018*/ 	.word	0x00000002
        /*0030*/ 	.string	""
        /*0030*/ 	.string	"ptxas"
        /*0030*/ 	.string	"Cuda compilation tools, release 13.0, V13.0.88"
        /*0030*/ 	.string	"Build cuda_13.0.r13.0/compiler.36424714_0"
        /*0030*/ 	.string	"-arch sm_100a -m 64 "



//--------------------- .note.nv.cuinfo           --------------------------
	.section	.note.nv.cuinfo,"",@"SHT_NOTE"
	.sectionflags	@"SHF_NOTE_NV_CUINFO"
        /*0018*/ 	.short	0x0002
        /*001a*/ 	.short	0x0064
        /*001c*/ 	.short	0x0082
	.zero		2


//--------------------- .nv.info                  --------------------------
	.section	.nv.info,"",@"SHT_CUDA_INFO"
	.align	4


	//----- nvinfo : EIATTR_REGCOUNT
	.align		4
        /*0000*/ 	.byte	0x04, 0x2f
        /*0002*/ 	.short	(.L_19 - .L_18)
	.align		4
.L_18:
        /*0004*/ 	.word	index@(_ZN7cutlass13device_kernelINS_4gemm6kernel13GemmUniversalIN4cute5tupleIJiiiiEEENS1_10collective13CollectiveMmaINS1_35MainloopSm100TmaUmmaWarpSpecializedILi13ELi2ELi4ENS5_IJNS4_1CILi8EEENSA_ILi1EEESC_EEEEENS5_IJNSA_ILi128EEESF_NSA_ILi64EEEEEENS_6half_tENS5_IJSC_llEEESI_SJ_NS4_8TiledMMAINS4_8MMA_AtomIJNS4_26SM100_MMA_F16BF16_2x1SM_SSISI_SI_fLi128ELi128ELNS4_4UMMA5MajorE1ELSO_1ELNSN_7ScaleInE0ELSP_0EEEEEENS4_6LayoutINS5_IJSC_SC_SC_EEENS5_IJNSA_ILi0EEESU_SU_EEEEENS5_IJNS4_10UnderscoreESX_SX_EEEEENS4_18SM100_TMA_2SM_LOADENS4_14ComposedLayoutINS4_7SwizzleILi3ELi4ELi3EEENS4_18smem_ptr_flag_bitsILi16EEENSS_INS5_IJSG_SB_EEENS5_IJSC_SG_EEEEEEEvNS4_8identityENS4_28SM100_TMA_2SM_LOAD_MULTICASTES19_vS1A_EENS_8epilogue10collective18CollectiveEpilogueINS1D_23Sm100TmaWarpSpecializedILi4ELi2ELi16ELb1ELb0EEEJNS5_IJSG_SF_SG_EEENS5_IJNSS_ISG_SC_EENSS_INS5_IJNSA_ILi16EEENSA_ILi2EEEEEES17_EEEEESI_NS5_IJlSC_lEEESI_S1P_NS1D_6fusion15FusionCallbacksIS1H_NS1Q_17LinearCombinationISI_fSI_fLNS_15FloatRoundStyleE2EEES1I_S1O_JEEENS4_5SM1004TMEM4LOAD26SM100_TMEM_LOAD_32dp32b16xENS4_13SM90_TMA_LOADENS11_INS12_ILi1ELi4ELi3EEES15_NSS_INS5_IJSB_S1K_EEENS5_IJS1K_SC_EEEEEEENS4_39AutoVectorizingCopyWithAssumedAlignmentILi128EEENS4_14SM90_TMA_STOREES25_S27_S27_EEEvvEEEEvNT_6ParamsE)
        /*0008*/ 	.word	0x0000005b


	//----- nvinfo : EIATTR_FRAME_SIZE
	.align		4
.L_19:
        /*000c*/ 	.byte	0x04, 0x11
        /*000e*/ 	.short	(.L_21 - .L_20)
	.align		4
.L_20:
        /*0010*/ 	.word	index@($__internal_2_$__cuda_sm10x_tcgen05_guardrail_trap_unallocated_columns_being_dealloced)
        /*0014*/ 	.word	0x00000000


	//----- nvinfo : EIATTR_FRAME_SIZE
	.align		4
.L_21:
        /*0018*/ 	.byte	0x04, 0x11
        /*001a*/ 	.short	(.L_23 - .L_22)
	.align		4
.L_22:
        /*001c*/ 	.word	index@($__internal_1_$__cuda_sm10x_tcgen05_guardrail_trap_phase_invalid_during_alloc)
        /*0020*/ 	.word	0x00000000


	//----- nvinfo : EIATTR_FRAME_SIZE
	.align		4
.L_23:
        /*0024*/ 	.byte	0x04, 0x11
        /*0026*/ 	.short	(.L_25 - .L_24)
	.align		4
.L_24:
        /*0028*/ 	.word	index@($__internal_0_$__cuda_sm10x_tcgen05_guardrail_trap_col_being_dealloced_not_returned_by_alloc)
        /*002c*/ 	.word	0x00000000


	//----- nvinfo : EIATTR_FRAME_SIZE
	.align		4
.L_25:
        /*0030*/ 	.byte	0x04, 0x11
        /*0032*/ 	.short	(.L_27 - .L_26)
	.align		4
.L_26:
        /*0034*/ 	.word	index@(_ZN7cutlass13device_kernelINS_4gemm6kernel13GemmUniversalIN4cute5tupleIJiiiiEEENS1_10collective13CollectiveMmaINS1_35MainloopSm100TmaUmmaWarpSpecializedILi13ELi2ELi4ENS5_IJNS4_1CILi8EEENSA_ILi1EEESC_EEEEENS5_IJNSA_ILi128EEESF_NSA_ILi64EEEEEENS_6half_tENS5_IJSC_llEEESI_SJ_NS4_8TiledMMAINS4_8MMA_AtomIJNS4_26SM100_MMA_F16BF16_2x1SM_SSISI_SI_fLi128ELi128ELNS4_4UMMA5MajorE1ELSO_1ELNSN_7ScaleInE0ELSP_0EEEEEENS4_6LayoutINS5_IJSC_SC_SC_EEENS5_IJNSA_ILi0EEESU_SU_EEEEENS5_IJNS4_10UnderscoreESX_SX_EEEEENS4_18SM100_TMA_2SM_LOADENS4_14ComposedLayoutINS4_7SwizzleILi3ELi4ELi3EEENS4_18smem_ptr_flag_bitsILi16EEENSS_INS5_IJSG_SB_EEENS5_IJSC_SG_EEEEEEEvNS4_8identityENS4_28SM100_TMA_2SM_LOAD_MULTICASTES19_vS1A_EENS_8epilogue10collective18CollectiveEpilogueINS1D_23Sm100TmaWarpSpecializedILi4ELi2ELi16ELb1ELb0EEEJNS5_IJSG_SF_SG_EEENS5_IJNSS_ISG_SC_EENSS_INS5_IJNSA_ILi16EEENSA_ILi2EEEEEES17_EEEEESI_NS5_IJlSC_lEEESI_S1P_NS1D_6fusion15FusionCallbacksIS1H_NS1Q_17LinearCombinationISI_fSI_fLNS_15FloatRoundStyleE2EEES1I_S1O_JEEENS4_5SM1004TMEM4LOAD26SM100_TMEM_LOAD_32dp32b16xENS4_13SM90_TMA_LOADENS11_INS12_ILi1ELi4ELi3EEES15_NSS_INS5_IJSB_S1K_EEENS5_IJS1K_SC_EEEEEEENS4_39AutoVectorizingCopyWithAssumedAlignmentILi128EEENS4_14SM90_TMA_STOREES25_S27_S27_EEEvvEEEEvNT_6ParamsE)
        /*0038*/ 	.word	0x00000000


	//----- nvinfo : EIATTR_MIN_STACK_SIZE
	.align		4
.L_27:
        /*003c*/ 	.byte	0x04, 0x12
        /*003e*/ 	.short	(.L_29 - .L_28)
	.align		4
.L_28:
        /*0040*/ 	.word	index@(_ZN7cutlass13device_kernelINS_4gemm6kernel13GemmUniversalIN4cute5tupleIJiiiiEEENS1_10collective13CollectiveMmaINS1_35MainloopSm100TmaUmmaWarpSpecializedILi13ELi2ELi4ENS5_IJNS4_1CILi8EEENSA_ILi1EEESC_EEEEENS5_IJNSA_ILi128EEESF_NSA_ILi64EEEEEENS_6half_tENS5_IJSC_llEEESI_SJ_NS4_8TiledMMAINS4_8MMA_AtomIJNS4_26SM100_MMA_F16BF16_2x1SM_SSISI_SI_fLi128ELi128ELNS4_4UMMA5MajorE1ELSO_1ELNSN_7ScaleInE0ELSP_0EEEEEENS4_6LayoutINS5_IJSC_SC_SC_EEENS5_IJNSA_ILi0EEESU_SU_EEEEENS5_IJNS4_10UnderscoreESX_SX_EEEEENS4_18SM100_TMA_2SM_LOADENS4_14ComposedLayoutINS4_7SwizzleILi3ELi4ELi3EEENS4_18smem_ptr_flag_bitsILi16EEENSS_INS5_IJSG_SB_EEENS5_IJSC_SG_EEEEEEEvNS4_8identityENS4_28SM100_TMA_2SM_LOAD_MULTICASTES19_vS1A_EENS_8epilogue10collective18CollectiveEpilogueINS1D_23Sm100TmaWarpSpecializedILi4ELi2ELi16ELb1ELb0EEEJNS5_IJSG_SF_SG_EEENS5_IJNSS_ISG_SC_EENSS_INS5_IJNSA_ILi16EEENSA_ILi2EEEEEES17_EEEEESI_NS5_IJlSC_lEEESI_S1P_NS1D_6fusion15FusionCallbacksIS1H_NS1Q_17LinearCombinationISI_fSI_fLNS_15FloatRoundStyleE2EEES1I_S1O_JEEENS4_5SM1004TMEM4LOAD26SM100_TMEM_LOAD_32dp32b16xENS4_13SM90_TMA_LOADENS11_INS12_ILi1ELi4ELi3EEES15_NSS_INS5_IJSB_S1K_EEENS5_IJS1K_SC_EEEEEEENS4_39AutoVectorizingCopyWithAssumedAlignmentILi128EEENS4_14SM90_TMA_STOREES25_S27_S27_EEEvvEEEEvNT_6ParamsE)
        /*0044*/ 	.word	0x00000000
.L_29:


//--------------------- .nv.compat                --------------------------
	.section	.nv.compat,"",@"SHT_CUDA_COMPAT_INFO"
	.align	4
        /*0000*/ 	.byte	0x02, 0x09, 0x01, 0x00, 0x02, 0x02, 0x02, 0x00, 0x02, 0x05, 0x05, 0x00, 0x03, 0x07, 0x01, 0x01
        /*0010*/ 	.byte	0x02, 0x03, 0x01, 0x00, 0x02, 0x06, 0x01, 0x00, 0x04, 0x0b, 0x08, 0x00, 0x09, 0x00, 0x00, 0x00
        /*0020*/ 	.byte	0x00, 0x00, 0x00, 0x00


//--------------------- .nv.info._ZN7cutlass13device_kernelINS_4gemm6kernel13GemmUniversalIN4cute5tupleIJiiiiEEENS1_10collective13CollectiveMmaINS1_35MainloopSm100TmaUmmaWarpSpecializedILi13ELi2ELi4ENS5_IJNS4_1CILi8EEENSA_ILi1EEESC_EEEEENS5_IJNSA_ILi128EEESF_NSA_ILi64EEEEEENS_6half_tENS5_IJSC_llEEESI_SJ_NS4_8TiledMMAINS4_8MMA_AtomIJNS4_26SM100_MMA_F16BF16_2x1SM_SSISI_SI_fLi128ELi128ELNS4_4UMMA5MajorE1ELSO_1ELNSN_7ScaleInE0ELSP_0EEEEEENS4_6LayoutINS5_IJSC_SC_SC_EEENS5_IJNSA_ILi0EEESU_SU_EEEEENS5_IJNS4_10UnderscoreESX_SX_EEEEENS4_18SM100_TMA_2SM_LOADENS4_14ComposedLayoutINS4_7SwizzleILi3ELi4ELi3EEENS4_18smem_ptr_flag_bitsILi16EEENSS_INS5_IJSG_SB_EEENS5_IJSC_SG_EEEEEEEvNS4_8identityENS4_28SM100_TMA_2SM_LOAD_MULTICASTES19_vS1A_EENS_8epilogue10collective18CollectiveEpilogueINS1D_23Sm100TmaWarpSpecializedILi4ELi2ELi16ELb1ELb0EEEJNS5_IJSG_SF_SG_EEENS5_IJNSS_ISG_SC_EENSS_INS5_IJNSA_ILi16EEENSA_ILi2EEEEEES17_EEEEESI_NS5_IJlSC_lEEESI_S1P_NS1D_6fusion15FusionCallbacksIS1H_NS1Q_17LinearCombinationISI_fSI_fLNS_15FloatRoundStyleE2EEES1I_S1O_JEEENS4_5SM1004TMEM4LOAD26SM100_TMEM_LOAD_32dp32b16xENS4_13SM90_TMA_LOADENS11_INS12_ILi1ELi4ELi3EEES15_NSS_INS5_IJSB_S1K_EEENS5_IJS1K_SC_EEEEEEENS4_39AutoVectorizingCopyWithAssumedAlignmentILi128EEENS4_14SM90_TMA_STOREES25_S27_S27_EEEvvEEEEvNT_6ParamsE --------------------------
	.section	.nv.info._ZN7cutlass13device_kernelINS_4gemm6kernel13GemmUniversalIN4cute5tupleIJiiiiEEENS1_10collective13CollectiveMmaINS1_35MainloopSm100TmaUmmaWarpSpecializedILi13ELi2ELi4ENS5_IJNS4_1CILi8EEENSA_ILi1EEESC_EEEEENS5_IJNSA_ILi128EEESF_NSA_ILi64EEEEEENS_6half_tENS5_IJSC_llEEESI_SJ_NS4_8TiledMMAINS4_8MMA_AtomIJNS4_26SM100_MMA_F16BF16_2x1SM_SSISI_SI_fLi128ELi128ELNS4_4UMMA5MajorE1ELSO_1ELNSN_7ScaleInE0ELSP_0EEEEEENS4_6LayoutINS5_IJSC_SC_SC_EEENS5_IJNSA_ILi0EEESU_SU_EEEEENS5_IJNS4_10UnderscoreESX_SX_EEEEENS4_18SM100_TMA_2SM_LOADENS4_14ComposedLayoutINS4_7SwizzleILi3ELi4ELi3EEENS4_18smem_ptr_flag_bitsILi16EEENSS_INS5_IJSG_SB_EEENS5_IJSC_SG_EEEEEEEvNS4_8identityENS4_28SM100_TMA_2SM_LOAD_MULTICASTES19_vS1A_EENS_8epilogue10collective18CollectiveEpilogueINS1D_23Sm100TmaWarpSpecializedILi4ELi2ELi16ELb1ELb0EEEJNS5_IJSG_SF_SG_EEENS5_IJNSS_ISG_SC_EENSS_INS5_IJNSA_ILi16EEENSA_ILi2EEEEEES17_EEEEESI_NS5_IJlSC_lEEESI_S1P_NS1D_6fusion15FusionCallbacksIS1H_NS1Q_17LinearCombinationISI_fSI_fLNS_15FloatRoundStyleE2EEES1I_S1O_JEEENS4_5SM1004TMEM4LOAD26SM100_TMEM_LOAD_32dp32b16xENS4_13SM90_TMA_LOADENS11_INS12_ILi1ELi4ELi3EEES15_NSS_INS5_IJSB_S1K_EEENS5_IJS1K_SC_EEEEEEENS4_39AutoVectorizingCopyWithAssumedAlignmentILi128EEENS4_14SM90_TMA_STOREES25_S27_S27_EEEvvEEEEvNT_6ParamsE,"",@"SHT_CUDA_INFO"
	.sectionflags	@""
	.align	4


	//----- nvinfo : EIATTR_CUDA_API_VERSION
	.align		4
        /*0000*/ 	.byte	0x04, 0x37
        /*0002*/ 	.short	(.L_31 - .L_30)
.L_30:
        /*0004*/ 	.word	0x00000082


	//----- nvinfo : EIATTR_KPARAM_INFO
	.align		4
.L_31:
        /*0008*/ 	.byte	0x04, 0x17
        /*000a*/ 	.short	(.L_33 - .L_32)
.L_32:
        /*000c*/ 	.word	0x00000000
        /*0010*/ 	.short	0x0000
        /*0012*/ 	.short	0x0000
        /*0014*/ 	.byte	0x00, 0xf0, 0x01, 0x20


	//----- nvinfo : EIATTR_AT_ENTRY_FRAGMENTS
	.align		4
.L_33:
        /*0018*/ 	.byte	0x04, 0x4f
        /*001a*/ 	.short	(.L_35 - .L_34)


	//   ....[0]....
.L_34:
        /*001c*/ 	.word	0x00000007


	//----- nvinfo : EIATTR_RESERVED_SMEM_USED
	.align		4
.L_35:
        /*0020*/ 	.byte	0x01, 0x41
	.zero		2


	//----- nvinfo : EIATTR_SPARSE_MMA_MASK
	.align		4
        /*0024*/ 	.byte	0x03, 0x50
        /*0026*/ 	.short	0x0000


	//----- nvinfo : EIATTR_TCGEN05_2CTA_USED
	.align		4
        /*0028*/ 	.byte	0x01, 0x52
	.zero		2


	//----- nvinfo : EIATTR_MAXREG_COUNT
	.align		4
        /*002c*/ 	.byte	0x03, 0x1b
        /*002e*/ 	.short	0x00ff


	//----- nvinfo : EIATTR_NUM_BARRIERS
	.align		4
        /*0030*/ 	.byte	0x02, 0x4c
        /*0032*/ 	.byte	0x07
	.zero		1


	//----- nvinfo : EIATTR_EXTERNS
	.align		4
        /*0034*/ 	.byte	0x04, 0x0f
        /*0036*/ 	.short	(.L_37 - .L_36)


	//   ....[0]....
	.align		4
.L_36:
        /*0038*/ 	.word	index@(__assertfail)


	//----- nvinfo : EIATTR_MERCURY_ISA_VERSION
	.align		4
.L_37:
        /*003c*/ 	.byte	0x03, 0x5f
        /*003e*/ 	.short	0x0101


	//----- nvinfo : EIATTR_INT_WARP_WIDE_INSTR_OFFSETS
	.align		4
        /*0040*/ 	.byte	0x04, 0x31
        /*0042*/ 	.short	(.L_39 - .L_38)


	//   ....[0]....
.L_38:
        /*0044*/ 	.word	0x00000ea0


	//   ....[1]....
        /*0048*/ 	.word	0x00000f40


	//   ....[2]....
        /*004c*/ 	.word	0x00002450


	//   ....[3]....
        /*0050*/ 	.word	0x00004820


	//   ....[4]....
        /*0054*/ 	.word	0x00004840


	//   ....[5]....
        /*0058*/ 	.word	0x00004870


	//   ....[6]....
        /*005c*/ 	.word	0x000051b0


	//   ....[7]....
        /*0060*/ 	.word	0x000051d0


	//   ....[8]....
        /*0064*/ 	.word	0x000052c0


	//   ....[9]....
        /*0068*/ 	.word	0x00005380


	//   ....[10]....
        /*006c*/ 	.word	0x000053a0


	//   ....[11]....
        /*0070*/ 	.word	0x00005490


	//   ....[12]....
        /*0074*/ 	.word	0x00005560


	//   ....[13]....
        /*0078*/ 	.word	0x00005580


	//   ....[14]....
        /*007c*/ 	.word	0x000056b0


	//   ....[15]....
        /*0080*/ 	.word	0x00005830


	//   ....[16]....
        /*0084*/ 	.word	0x00005840


	//   ....[17]....
        /*0088*/ 	.word	0x000059d0


	//----- nvinfo : EIATTR_COOP_GROUP_MASK_REGIDS
	.align		4
.L_39:
        /*008c*/ 	.byte	0x04, 0x29
        /*008e*/ 	.short	(.L_41 - .L_40)


	//   ....[0]....
.L_40:
        /*0090*/ 	.word	0xffffffff


	//   ....[1]....
        /*0094*/ 	.word	0xffffffff


	//   ....[2]....
        /*0098*/ 	.word	0xffffffff


	//   ....[3]....
        /*009c*/ 	.word	0xffffffff


	//   ....[4]....
        /*00a0*/ 	.word	0xffffffff


	//   ....[5]....
        /*00a4*/ 	.word	0xffffffff


	//   ....[6]....
        /*00a8*/ 	.word	0xffffffff


	//   ....[7]....
        /*00ac*/ 	.word	0xffffffff


	//   ....[8]....
        /*00b0*/ 	.word	0xffffffff


	//   ....[9]....
        /*00b4*/ 	.word	0xffffffff


	//   ....[10]....
        /*00b8*/ 	.word	0xffffffff


	//   ....[11]....
        /*00bc*/ 	.word	0xffffffff


	//   ....[12]....
        /*00c0*/ 	.word	0xffffffff


	//   ....[13]....
        /*00c4*/ 	.word	0xffffffff


	//----- nvinfo : EIATTR_COOP_GROUP_INSTR_OFFSETS
	.align		4
.L_41:
        /*00c8*/ 	.byte	0x04, 0x28
        /*00ca*/ 	.short	(.L_43 - .L_42)


	//   ....[0]....
.L_42:
        /*00cc*/ 	.word	0x000000c0


	//   ....[1]....
        /*00d0*/ 	.word	0x00000500


	//   ....[2]....
        /*00d4*/ 	.word	0x00000810


	//   ....[3]....
        /*00d8*/ 	.word	0x000009a0


	//   ....[4]....
        /*00dc*/ 	.word	0x00000a90


	//   ....[5]....
        /*00e0*/ 	.word	0x00000bf0


	//   ....[6]....
        /*00e4*/ 	.word	0x00000d80


	//   ....[7]....
        /*00e8*/ 	.word	0x00000fc0


	//   ....[8]....
        /*00ec*/ 	.word	0x00002330


	//   ....[9]....
        /*00f0*/ 	.word	0x00003620


	//   ....[10]....
        /*00f4*/ 	.word	0x00003af0


	//   ....[11]....
        /*00f8*/ 	.word	0x00003b20


	//   ....[12]....
        /*00fc*/ 	.word	0x00004720


	//   ....[13]....
        /*0100*/ 	.word	0x00004930


	//----- nvinfo : EIATTR_VRC_CTA_INIT_COUNT
	.align		4
.L_43:
        /*0104*/ 	.byte	0x02, 0x4a
        /*0106*/ 	.byte	0x80
	.zero		1


	//----- nvinfo : EIATTR_SYSCALL_OFFSETS
	.align		4
        /*0108*/ 	.byte	0x04, 0x46
        /*010a*/ 	.short	(.L_45 - .L_44)


	//   ....[0]....
.L_44:
        /*010c*/ 	.word	0x00006490


	//   ....[1]....
        /*0110*/ 	.word	0x00006580


	//   ....[2]....
        /*0114*/ 	.word	0x00006cc0


	//   ....[3]....
        /*0118*/ 	.word	0x000075e0


	//   ....[4]....
        /*011c*/ 	.word	0x00007ea0


	//   ....[5]....
        /*0120*/ 	.word	0x00008760


	//----- nvinfo : EIATTR_MBARRIER_INSTR_OFFSETS
	.align		4
.L_45:
        /*0124*/ 	.byte	0x04, 0x39
        /*0126*/ 	.short	(.L_47 - .L_46)


	//   ....[0]....
.L_46:
        /*0128*/ 	.word	0x00000650
        /*012c*/ 	.word	0x000000ff
        /*0130*/ 	.word	0x00000000
        /*0134*/ 	.short	0x0100
        /*0136*/ 	.byte	0x07
	.zero		1


	//   ....[1]....
        /*0138*/ 	.word	0x00000660
        /*013c*/ 	.word	0x000000ff
        /*0140*/ 	.word	0x00000068
        /*0144*/ 	.short	0x0100
        /*0146*/ 	.byte	0x07
	.zero		1


	//   ....[2]....
        /*0148*/ 	.word	0x00000670
        /*014c*/ 	.word	0x000000ff
        /*0150*/ 	.word	0x00000008
        /*0154*/ 	.short	0x0100
        /*0156*/ 	.byte	0x07
	.zero		1


	//   ....[3]....
        /*0158*/ 	.word	0x00000680
        /*015c*/ 	.word	0x000000ff
        /*0160*/ 	.word	0x00000070
        /*0164*/ 	.short	0x0100
        /*0166*/ 	.byte	0x07
	.zero		1


	//   ....[4]....
        /*0168*/ 	.word	0x00000690
        /*016c*/ 	.word	0x000000ff
        /*0170*/ 	.word	0x00000010
        /*0174*/ 	.short	0x0100
        /*0176*/ 	.byte	0x07
	.zero		1


	//   ....[5]....
        /*0178*/ 	.word	0x000006a0
        /*017c*/ 	.word	0x000000ff
        /*0180*/ 	.word	0x00000078
        /*0184*/ 	.short	0x0100
        /*0186*/ 	.byte	0x07
	.zero		1


	//   ....[6]....
        /*0188*/ 	.word	0x000006b0
        /*018c*/ 	.word	0x000000ff
        /*0190*/ 	.word	0x00000018
        /*0194*/ 	.short	0x0100
        /*0196*/ 	.byte	0x07
	.zero		1


	//   ....[7]....
        /*0198*/ 	.word	0x000006c0
        /*019c*/ 	.word	0x000000ff
        /*01a0*/ 	.word	0x00000080
        /*01a4*/ 	.short	0x0100
        /*01a6*/ 	.byte	0x07
	.zero		1


	//   ....[8]....
        /*01a8*/ 	.word	0x000006d0
        /*01ac*/ 	.word	0x000000ff
        /*01b0*/ 	.word	0x00000020
        /*01b4*/ 	.short	0x0100
        /*01b6*/ 	.byte	0x07
	.zero		1


	//   ....[9]....
        /*01b8*/ 	.word	0x000006e0
        /*01bc*/ 	.word	0x000000ff
        /*01c0*/ 	.word	0x00000088
        /*01c4*/ 	.short	0x0100
        /*01c6*/ 	.byte	0x07
	.zero		1


	//   ....[10]....
        /*01c8*/ 	.word	0x000006f0
        /*01cc*/ 	.word	0x000000ff
        /*01d0*/ 	.word	0x00000028
        /*01d4*/ 	.short	0x0100
        /*01d6*/ 	.byte	0x07
	.zero		1


	//   ....[11]....
        /*01d8*/ 	.word	0x00000700
        /*01dc*/ 	.word	0x000000ff
        /*01e0*/ 	.word	0x00000090
        /*01e4*/ 	.short	0x0100
        /*01e6*/ 	.byte	0x07
	.zero		1


	//   ....[12]....
        /*01e8*/ 	.word	0x00000710
        /*01ec*/ 	.word	0x000000ff
        /*01f0*/ 	.word	0x00000030
        /*01f4*/ 	.short	0x0100
        /*01f6*/ 	.byte	0x07
	.zero		1


	//   ....[13]....
        /*01f8*/ 	.word	0x00000720
        /*01fc*/ 	.word	0x000000ff
        /*0200*/ 	.word	0x00000098
        /*0204*/ 	.short	0x0100
        /*0206*/ 	.byte	0x07
	.zero		1


	//   ....[14]....
        /*0208*/ 	.word	0x00000730
        /*020c*/ 	.word	0x000000ff
        /*0210*/ 	.word	0x00000038
        /*0214*/ 	.short	0x0100
        /*0216*/ 	.byte	0x07
	.zero		1


	//   ....[15]....
        /*0218*/ 	.word	0x00000740
        /*021c*/ 	.word	0x000000ff
        /*0220*/ 	.word	0x000000a0
        /*0224*/ 	.short	0x0100
        /*0226*/ 	.byte	0x07
	.zero		1


	//   ....[16]....
        /*0228*/ 	.word	0x00000750
        /*022c*/ 	.word	0x000000ff
        /*0230*/ 	.word	0x00000040
        /*0234*/ 	.short	0x0100
        /*0236*/ 	.byte	0x07
	.zero		1


	//   ....[17]....
        /*0238*/ 	.word	0x00000760
        /*023c*/ 	.word	0x000000ff
        /*0240*/ 	.word	0x000000a8
        /*0244*/ 	.short	0x0100
        /*0246*/ 	.byte	0x07
	.zero		1


	//   ....[18]....
        /*0248*/ 	.word	0x00000770
        /*024c*/ 	.word	0x000000ff
        /*0250*/ 	.word	0x00000048
        /*0254*/ 	.short	0x0100
        /*0256*/ 	.byte	0x07
	.zero		1


	//   ....[19]....
        /*0258*/ 	.word	0x00000780
        /*025c*/ 	.word	0x000000ff
        /*0260*/ 	.word	0x000000b0
        /*0264*/ 	.short	0x0100
        /*0266*/ 	.byte	0x07
	.zero		1


	//   ....[20]....
        /*0268*/ 	.word	0x00000790
        /*026c*/ 	.word	0x000000ff
        /*0270*/ 	.word	0x00000050
        /*0274*/ 	.short	0x0100
        /*0276*/ 	.byte	0x07
	.zero		1


	//   ....[21]....
        /*0278*/ 	.word	0x000007a0
        /*027c*/ 	.word	0x000000ff
        /*0280*/ 	.word	0x000000b8
        /*0284*/ 	.short	0x0100
        /*0286*/ 	.byte	0x07
	.zero		1


	//   ....[22]....
        /*0288*/ 	.word	0x000007b0
        /*028c*/ 	.word	0x000000ff
        /*0290*/ 	.word	0x00000058
        /*0294*/ 	.short	0x0100
        /*0296*/ 	.byte	0x07
	.zero		1


	//   ....[23]....
        /*0298*/ 	.word	0x000007c0
        /*029c*/ 	.word	0x000000ff
        /*02a0*/ 	.word	0x000000c0
        /*02a4*/ 	.short	0x0100
        /*02a6*/ 	.byte	0x07
	.zero		1


	//   ....[24]....
        /*02a8*/ 	.word	0x000007d0
        /*02ac*/ 	.word	0x000000ff
        /*02b0*/ 	.word	0x00000060
        /*02b4*/ 	.short	0x0100
        /*02b6*/ 	.byte	0x07
	.zero		1


	//   ....[25]....
        /*02b8*/ 	.word	0x000007e0
        /*02bc*/ 	.word	0x000000ff
        /*02c0*/ 	.word	0x000000c8
        /*02c4*/ 	.short	0x0100
        /*02c6*/ 	.byte	0x07
	.zero		1


	//   ....[26]....
        /*02c8*/ 	.word	0x00000910
        /*02cc*/ 	.word	0x000000ff
        /*02d0*/ 	.word	0x000000d0
        /*02d4*/ 	.short	0x0100
        /*02d6*/ 	.byte	0x07
	.zero		1


	//   ....[27]....
        /*02d8*/ 	.word	0x00000920
        /*02dc*/ 	.word	0x000000ff
        /*02e0*/ 	.word	0x000000f0
        /*02e4*/ 	.short	0x0100
        /*02e6*/ 	.byte	0x07
	.zero		1


	//   ....[28]....
        /*02e8*/ 	.word	0x00000930
        /*02ec*/ 	.word	0x000000ff
        /*02f0*/ 	.word	0x000000d8
        /*02f4*/ 	.short	0x0100
        /*02f6*/ 	.byte	0x07
	.zero		1


	//   ....[29]....
        /*02f8*/ 	.word	0x00000940
        /*02fc*/ 	.word	0x000000ff
        /*0300*/ 	.word	0x000000f8
        /*0304*/ 	.short	0x0100
        /*0306*/ 	.byte	0x07
	.zero		1


	//   ....[30]....
        /*0308*/ 	.word	0x00000950
        /*030c*/ 	.word	0x000000ff
        /*0310*/ 	.word	0x000000e0
        /*0314*/ 	.short	0x0100
        /*0316*/ 	.byte	0x07
	.zero		1


	//   ....[31]....
        /*0318*/ 	.word	0x00000960
        /*031c*/ 	.word	0x000000ff
        /*0320*/ 	.word	0x00000100
        /*0324*/ 	.short	0x0100
        /*0326*/ 	.byte	0x07
	.zero		1


	//   ....[32]....
        /*0328*/ 	.word	0x00000970
        /*032c*/ 	.word	0x000000ff
        /*0330*/ 	.word	0x000000e8
        /*0334*/ 	.short	0x0100
        /*0336*/ 	.byte	0x07
	.zero		1


	//   ....[33]....
        /*0338*/ 	.word	0x00000980
        /*033c*/ 	.word	0x000000ff
        /*0340*/ 	.word	0x00000108
        /*0344*/ 	.short	0x0100
        /*0346*/ 	.byte	0x07
	.zero		1


	//   ....[34]....
        /*0348*/ 	.word	0x00000a60
        /*034c*/ 	.word	0x000000ff
        /*0350*/ 	.word	0x00000110
        /*0354*/ 	.short	0x0100
        /*0356*/ 	.byte	0x05
	.zero		1


	//   ....[35]....
        /*0358*/ 	.word	0x00000a70
        /*035c*/ 	.word	0x000000ff
        /*0360*/ 	.word	0x00000118
        /*0364*/ 	.short	0x0100
        /*0366*/ 	.byte	0x05
	.zero		1


	//   ....[36]....
        /*0368*/ 	.word	0x00000ba0
        /*036c*/ 	.word	0x000000ff
        /*0370*/ 	.word	0x00000120
        /*0374*/ 	.short	0x0100
        /*0376*/ 	.byte	0x05
	.zero		1


	//   ....[37]....
        /*0378*/ 	.word	0x00000bb0
        /*037c*/ 	.word	0x000000ff
        /*0380*/ 	.word	0x00000130
        /*0384*/ 	.short	0x0100
        /*0386*/ 	.byte	0x05
	.zero		1


	//   ....[38]....
        /*0388*/ 	.word	0x00000bc0
        /*038c*/ 	.word	0x000000ff
        /*0390*/ 	.word	0x00000128
        /*0394*/ 	.short	0x0100
        /*0396*/ 	.byte	0x05
	.zero		1


	//   ....[39]....
        /*0398*/ 	.word	0x00000bd0
        /*039c*/ 	.word	0x000000ff
        /*03a0*/ 	.word	0x00000138
        /*03a4*/ 	.short	0x0100
        /*03a6*/ 	.byte	0x05
	.zero		1


	//   ....[40]....
        /*03a8*/ 	.word	0x00000cf0
        /*03ac*/ 	.word	0x000000ff
        /*03b0*/ 	.word	0x00000140
        /*03b4*/ 	.short	0x0100
        /*03b6*/ 	.byte	0x07
	.zero		1


	//   ....[41]....
        /*03b8*/ 	.word	0x00000d00
        /*03bc*/ 	.word	0x000000ff
        /*03c0*/ 	.word	0x00000160
        /*03c4*/ 	.short	0x0100
        /*03c6*/ 	.byte	0x07
	.zero		1


	//   ....[42]....
        /*03c8*/ 	.word	0x00000d10
        /*03cc*/ 	.word	0x000000ff
        /*03d0*/ 	.word	0x00000148
        /*03d4*/ 	.short	0x0100
        /*03d6*/ 	.byte	0x07
	.zero		1


	//   ....[43]....
        /*03d8*/ 	.word	0x00000d20
        /*03dc*/ 	.word	0x000000ff
        /*03e0*/ 	.word	0x00000168
        /*03e4*/ 	.short	0x0100
        /*03e6*/ 	.byte	0x07
	.zero		1


	//   ....[44]....
        /*03e8*/ 	.word	0x00000d30
        /*03ec*/ 	.word	0x000000ff
        /*03f0*/ 	.word	0x00000150
        /*03f4*/ 	.short	0x0100
        /*03f6*/ 	.byte	0x07
	.zero		1


	//   ....[45]....
        /*03f8*/ 	.word	0x00000d40
        /*03fc*/ 	.word	0x000000ff
        /*0400*/ 	.word	0x00000170
        /*0404*/ 	.short	0x0100
        /*0406*/ 	.byte	0x07
	.zero		1


	//   ....[46]....
        /*0408*/ 	.word	0x00000d50
        /*040c*/ 	.word	0x000000ff
        /*0410*/ 	.word	0x00000158
        /*0414*/ 	.short	0x0100
        /*0416*/ 	.byte	0x07
	.zero		1


	//   ....[47]....
        /*0418*/ 	.word	0x00000d60
        /*041c*/ 	.word	0x000000ff
        /*0420*/ 	.word	0x00000178
        /*0424*/ 	.short	0x0100
        /*0426*/ 	.byte	0x07
	.zero		1


	//   ....[48]....
        /*0428*/ 	.word	0x00000e50
        /*042c*/ 	.word	0x000000ff
        /*0430*/ 	.word	0x00000180
        /*0434*/ 	.short	0x0100
        /*0436*/ 	.byte	0x05
	.zero		1


	//   ....[49]....
        /*0438*/ 	.word	0x00000e60
        /*043c*/ 	.word	0x000000ff
        /*0440*/ 	.word	0x00000190
        /*0444*/ 	.short	0x0100
        /*0446*/ 	.byte	0x05
	.zero		1


	//   ....[50]....
        /*0448*/ 	.word	0x00000e70
        /*044c*/ 	.word	0x000000ff
        /*0450*/ 	.word	0x00000188
        /*0454*/ 	.short	0x0100
        /*0456*/ 	.byte	0x05
	.zero		1


	//   ....[51]....
        /*0458*/ 	.word	0x00000e80
        /*045c*/ 	.word	0x000000ff
        /*0460*/ 	.word	0x00000198
        /*0464*/ 	.short	0x0100
        /*0466*/ 	.byte	0x05
	.zero		1


	//   ....[52]....
        /*0468*/ 	.word	0x00000f80
        /*046c*/ 	.word	0x000000ff
        /*0470*/ 	.word	0x000001a0
        /*0474*/ 	.short	0x0100
        /*0476*/ 	.byte	0x04
	.zero		1


	//   ....[53]....
        /*0478*/ 	.word	0x00001af0
        /*047c*/ 	.word	0x00000003
        /*0480*/ 	.word	0x00000190
        /*0484*/ 	.short	0x010a
        /*0486*/ 	.byte	0xff
	.zero		1


	//   ....[54]....
        /*0488*/ 	.word	0x00001b20
        /*048c*/ 	.word	0x00000003
        /*0490*/ 	.word	0x00000180
        /*0494*/ 	.short	0x0101
        /*0496*/ 	.byte	0xff
	.zero		1


	//   ....[55]....
        /*0498*/ 	.word	0x00001c20
        /*049c*/ 	.word	0x000000ff
        /*04a0*/ 	.word	0x00000068
        /*04a4*/ 	.short	0x010a
        /*04a6*/ 	.byte	0x08
	.zero		1


	//   ....[56]....
        /*04a8*/ 	.word	0x00001cf0
        /*04ac*/ 	.word	0x000000ff
        /*04b0*/ 	.word	0x00000068
        /*04b4*/ 	.short	0x010a
        /*04b6*/ 	.byte	0x21
	.zero		1


	//   ....[57]....
        /*04b8*/ 	.word	0x00001ea0
        /*04bc*/ 	.word	0x000000ff
        /*04c0*/ 	.word	0x00000068
        /*04c4*/ 	.short	0x010a
        /*04c6*/ 	.byte	0x08
	.zero		1


	//   ....[58]....
        /*04c8*/ 	.word	0x00001fc0
        /*04cc*/ 	.word	0x000000ff
        /*04d0*/ 	.word	0x00000118
        /*04d4*/ 	.short	0x0101
        /*04d6*/ 	.byte	0x06
	.zero		1


	//   ....[59]....
        /*04d8*/ 	.word	0x00001fe0
        /*04dc*/ 	.word	0x000000ff
        /*04e0*/ 	.word	0x00000068
        /*04e4*/ 	.short	0x010a
        /*04e6*/ 	.byte	0x08
	.zero		1


	//   ....[60]....
        /*04e8*/ 	.word	0x00002060
        /*04ec*/ 	.word	0x000000ff
        /*04f0*/ 	.word	0x00000068
        /*04f4*/ 	.short	0x010a
        /*04f6*/ 	.byte	0x11
	.zero		1


	//   ....[61]....
        /*04f8*/ 	.word	0x000021f0
        /*04fc*/ 	.word	0x000000ff
        /*0500*/ 	.word	0x00000068
        /*0504*/ 	.short	0x010a
        /*0506*/ 	.byte	0x08
	.zero		1


	//   ....[62]....
        /*0508*/ 	.word	0x00002360
        /*050c*/ 	.word	0x00000002
        /*0510*/ 	.word	0x00000120
        /*0514*/ 	.short	0x010a
        /*0516*/ 	.byte	0xff
	.zero		1


	//   ....[63]....
        /*0518*/ 	.word	0x00002420
        /*051c*/ 	.word	0x00000002
        /*0520*/ 	.word	0x00000000
        /*0524*/ 	.short	0x0101
        /*0526*/ 	.byte	0xff
	.zero		1


	//   ....[64]....
        /*0528*/ 	.word	0x00002980
        /*052c*/ 	.word	0x000000ff
        /*0530*/ 	.word	0x00000000
        /*0534*/ 	.short	0x010a
        /*0536*/ 	.byte	0x04
	.zero		1


	//   ....[65]....
        /*0538*/ 	.word	0x00002a10
        /*053c*/ 	.word	0x000000ff
        /*0540*/ 	.word	0x00000000
        /*0544*/ 	.short	0x010a
        /*0546*/ 	.byte	0x04
	.zero		1


	//   ....[66]....
        /*0548*/ 	.word	0x00002aa0
        /*054c*/ 	.word	0x000000ff
        /*0550*/ 	.word	0x00000000
        /*0554*/ 	.short	0x010a
        /*0556*/ 	.byte	0x04
	.zero		1


	//   ....[67]....
        /*0558*/ 	.word	0x00002b30
        /*055c*/ 	.word	0x000000ff
        /*0560*/ 	.word	0x00000000
        /*0564*/ 	.short	0x010a
        /*0566*/ 	.byte	0x04
	.zero		1


	//   ....[68]....
        /*0568*/ 	.word	0x00002bc0
        /*056c*/ 	.word	0x000000ff
        /*0570*/ 	.word	0x00000000
        /*0574*/ 	.short	0x010a
        /*0576*/ 	.byte	0x04
	.zero		1


	//   ....[69]....
        /*0578*/ 	.word	0x00002c50
        /*057c*/ 	.word	0x000000ff
        /*0580*/ 	.word	0x00000000
        /*0584*/ 	.short	0x010a
        /*0586*/ 	.byte	0x04
	.zero		1


	//   ....[70]....
        /*0588*/ 	.word	0x00002ce0
        /*058c*/ 	.word	0x000000ff
        /*0590*/ 	.word	0x00000000
        /*0594*/ 	.short	0x010a
        /*0596*/ 	.byte	0x04
	.zero		1


	//   ....[71]....
        /*0598*/ 	.word	0x00002d70
        /*059c*/ 	.word	0x000000ff
        /*05a0*/ 	.word	0x00000000
        /*05a4*/ 	.short	0x010a
        /*05a6*/ 	.byte	0x04
	.zero		1


	//   ....[72]....
        /*05a8*/ 	.word	0x00002e00
        /*05ac*/ 	.word	0x000000ff
        /*05b0*/ 	.word	0x00000000
        /*05b4*/ 	.short	0x010a
        /*05b6*/ 	.byte	0x04
	.zero		1


	//   ....[73]....
        /*05b8*/ 	.word	0x00002e90
        /*05bc*/ 	.word	0x000000ff
        /*05c0*/ 	.word	0x00000000
        /*05c4*/ 	.short	0x010a
        /*05c6*/ 	.byte	0x04
	.zero		1


	//   ....[74]....
        /*05c8*/ 	.word	0x00002f20
        /*05cc*/ 	.word	0x000000ff
        /*05d0*/ 	.word	0x00000000
        /*05d4*/ 	.short	0x010a
        /*05d6*/ 	.byte	0x04
	.zero		1


	//   ....[75]....
        /*05d8*/ 	.word	0x00002fb0
        /*05dc*/ 	.word	0x000000ff
        /*05e0*/ 	.word	0x00000000
        /*05e4*/ 	.short	0x010a
        /*05e6*/ 	.byte	0x04
	.zero		1


	//   ....[76]....
        /*05e8*/ 	.word	0x00003050
        /*05ec*/ 	.word	0x00000000
        /*05f0*/ 	.word	0x00000000
        /*05f4*/ 	.short	0x010a
        /*05f6*/ 	.byte	0xff
	.zero		1


	//   ....[77]....
        /*05f8*/ 	.word	0x00003180
        /*05fc*/ 	.word	0x00000000
        /*0600*/ 	.word	0x00000180
        /*0604*/ 	.short	0x010a
        /*0606*/ 	.byte	0xff
	.zero		1


	//   ....[78]....
        /*0608*/ 	.word	0x000031f0
        /*060c*/ 	.word	0x00000004
        /*0610*/ 	.word	0x00000000
        /*0614*/ 	.short	0x0101
        /*0616*/ 	.byte	0xff
	.zero		1


	//   ....[79]....
        /*0618*/ 	.word	0x00003210
        /*061c*/ 	.word	0x000000ff
        /*0620*/ 	.word	0x00000130
        /*0624*/ 	.short	0x010a
        /*0626*/ 	.byte	0x05
	.zero		1


	//   ....[80]....
        /*0628*/ 	.word	0x00003330
        /*062c*/ 	.word	0x00000000
        /*0630*/ 	.word	0x00000120
        /*0634*/ 	.short	0x010a
        /*0636*/ 	.byte	0xff
	.zero		1


	//   ....[81]....
        /*0638*/ 	.word	0x00003430
        /*063c*/ 	.word	0x00000000
        /*0640*/ 	.word	0x00000000
        /*0644*/ 	.short	0x0101
        /*0646*/ 	.byte	0xff
	.zero		1


	//   ....[82]....
        /*0648*/ 	.word	0x000034c0
        /*064c*/ 	.word	0x000000ff
        /*0650*/ 	.word	0x00000130
        /*0654*/ 	.short	0x0106
        /*0656*/ 	.byte	0x05
	.zero		1


	//   ....[83]....
        /*0658*/ 	.word	0x000034e0
        /*065c*/ 	.word	0x000000ff
        /*0660*/ 	.word	0x00000130
        /*0664*/ 	.short	0x010a
        /*0666*/ 	.byte	0x05
	.zero		1


	//   ....[84]....
        /*0668*/ 	.word	0x00003570
        /*066c*/ 	.word	0x000000ff
        /*0670*/ 	.word	0x00000130
        /*0674*/ 	.short	0x0106
        /*0676*/ 	.byte	0x04
	.zero		1


	//   ....[85]....
        /*0678*/ 	.word	0x000035b0
        /*067c*/ 	.word	0x00000000
        /*0680*/ 	.word	0x00000130
        /*0684*/ 	.short	0x010a
        /*0686*/ 	.byte	0xff
	.zero		1


	//   ....[86]....
        /*0688*/ 	.word	0x000037f0
        /*068c*/ 	.word	0x000000ff
        /*0690*/ 	.word	0x00000008
        /*0694*/ 	.short	0x010a
        /*0696*/ 	.byte	0x04
	.zero		1


	//   ....[87]....
        /*0698*/ 	.word	0x00003810
        /*069c*/ 	.word	0x000000ff
        /*06a0*/ 	.word	0x00000008
        /*06a4*/ 	.short	0x010a
        /*06a6*/ 	.byte	0x04
	.zero		1


	//   ....[88]....
        /*06a8*/ 	.word	0x000039a0
        /*06ac*/ 	.word	0x000000ff
        /*06b0*/ 	.word	0x00000008
        /*06b4*/ 	.short	0x010a
        /*06b6*/ 	.byte	0x04
	.zero		1


	//   ....[89]....
        /*06b8*/ 	.word	0x000039c0
        /*06bc*/ 	.word	0x000000ff
        /*06c0*/ 	.word	0x00000008
        /*06c4*/ 	.short	0x010a
        /*06c6*/ 	.byte	0x04
	.zero		1


	//   ....[90]....
        /*06c8*/ 	.word	0x00003a80
        /*06cc*/ 	.word	0x000000ff
        /*06d0*/ 	.word	0x00000000
        /*06d4*/ 	.short	0x0101
        /*06d6*/ 	.byte	0x05
	.zero		1


	//   ....[91]....
        /*06d8*/ 	.word	0x00003da0
        /*06dc*/ 	.word	0x00000000
        /*06e0*/ 	.word	0x00000120
        /*06e4*/ 	.short	0x010a
        /*06e6*/ 	.byte	0xff
	.zero		1


	//   ....[92]....
        /*06e8*/ 	.word	0x00003e60
        /*06ec*/ 	.word	0x00000000
        /*06f0*/ 	.word	0x00000000
        /*06f4*/ 	.short	0x0101
        /*06f6*/ 	.byte	0xff
	.zero		1


	//   ....[93]....
        /*06f8*/ 	.word	0x00003f20
        /*06fc*/ 	.word	0x000000ff
        /*0700*/ 	.word	0x00000000
        /*0704*/ 	.short	0x010a
        /*0706*/ 	.byte	0x06
	.zero		1


	//   ....[94]....
        /*0708*/ 	.word	0x00003f30
        /*070c*/ 	.word	0x000000ff
        /*0710*/ 	.word	0x00000160
        /*0714*/ 	.short	0x010a
        /*0716*/ 	.byte	0x07
	.zero		1


	//   ....[95]....
        /*0718*/ 	.word	0x00003fe0
        /*071c*/ 	.word	0x000000ff
        /*0720*/ 	.word	0x00000000
        /*0724*/ 	.short	0x010a
        /*0726*/ 	.byte	0x06
	.zero		1


	//   ....[96]....
        /*0728*/ 	.word	0x00004110
        /*072c*/ 	.word	0x000000ff
        /*0730*/ 	.word	0x00000000
        /*0734*/ 	.short	0x010a
        /*0736*/ 	.byte	0x1e
	.zero		1


	//   ....[97]....
        /*0738*/ 	.word	0x00004410
        /*073c*/ 	.word	0x000000ff
        /*0740*/ 	.word	0x00000000
        /*0744*/ 	.short	0x010a
        /*0746*/ 	.byte	0x07
	.zero		1


	//   ....[98]....
        /*0748*/ 	.word	0x000044a0
        /*074c*/ 	.word	0x000000ff
        /*0750*/ 	.word	0x00000000
        /*0754*/ 	.short	0x010a
        /*0756*/ 	.byte	0x07
	.zero		1


	//   ....[99]....
        /*0758*/ 	.word	0x00004530
        /*075c*/ 	.word	0x000000ff
        /*0760*/ 	.word	0x00000000
        /*0764*/ 	.short	0x010a
        /*0766*/ 	.byte	0x07
	.zero		1


	//   ....[100]....
        /*0768*/ 	.word	0x000045d0
        /*076c*/ 	.word	0x00000000
        /*0770*/ 	.word	0x00000000
        /*0774*/ 	.short	0x010a
        /*0776*/ 	.byte	0xff
	.zero		1


	//   ....[101]....
        /*0778*/ 	.word	0x00004610
        /*077c*/ 	.word	0x00000000
        /*0780*/ 	.word	0x00000000
        /*0784*/ 	.short	0x010a
        /*0786*/ 	.byte	0xff
	.zero		1


	//   ....[102]....
        /*0788*/ 	.word	0x00004680
        /*078c*/ 	.word	0x000000ff
        /*0790*/ 	.word	0x00000000
        /*0794*/ 	.short	0x0101
        /*0796*/ 	.byte	0x06
	.zero		1


	//   ....[103]....
        /*0798*/ 	.word	0x000046c0
        /*079c*/ 	.word	0x000000ff
        /*07a0*/ 	.word	0x000001a0
        /*07a4*/ 	.short	0x010a
        /*07a6*/ 	.byte	0x05
	.zero		1


	//   ....[104]....
        /*07a8*/ 	.word	0x00004710
        /*07ac*/ 	.word	0x000000ff
        /*07b0*/ 	.word	0x00000000
        /*07b4*/ 	.short	0x0101
        /*07b6*/ 	.byte	0x06
	.zero		1


	//   ....[105]....
        /*07b8*/ 	.word	0x00004b60
        /*07bc*/ 	.word	0x00000000
        /*07c0*/ 	.word	0x00000120
        /*07c4*/ 	.short	0x010a
        /*07c6*/ 	.byte	0xff
	.zero		1


	//   ....[106]....
        /*07c8*/ 	.word	0x00004c20
        /*07cc*/ 	.word	0x00000000
        /*07d0*/ 	.word	0x00000000
        /*07d4*/ 	.short	0x0101
        /*07d6*/ 	.byte	0xff
	.zero		1


	//   ....[107]....
        /*07d8*/ 	.word	0x00004f40
        /*07dc*/ 	.word	0x000000ff
        /*07e0*/ 	.word	0x00000118
        /*07e4*/ 	.short	0x010a
        /*07e6*/ 	.byte	0x07
	.zero		1


	//   ....[108]....
        /*07e8*/ 	.word	0x00005130
        /*07ec*/ 	.word	0x000000ff
        /*07f0*/ 	.word	0x000000f0
        /*07f4*/ 	.short	0x010a
        /*07f6*/ 	.byte	0x07
	.zero		1


	//   ....[109]....
        /*07f8*/ 	.word	0x00005320
        /*07fc*/ 	.word	0x000000ff
        /*0800*/ 	.word	0x000000d0
        /*0804*/ 	.short	0x010b
        /*0806*/ 	.byte	0x07
	.zero		1


	//   ....[110]....
        /*0808*/ 	.word	0x00005330
        /*080c*/ 	.word	0x000000ff
        /*0810*/ 	.word	0x00000000
        /*0814*/ 	.short	0x0101
        /*0816*/ 	.byte	0x0e
	.zero		1


	//   ....[111]....
        /*0818*/ 	.word	0x00005350
        /*081c*/ 	.word	0x000000ff
        /*0820*/ 	.word	0x000000f8
        /*0824*/ 	.short	0x010a
        /*0826*/ 	.byte	0x07
	.zero		1


	//   ....[112]....
        /*0828*/ 	.word	0x00005500
        /*082c*/ 	.word	0x000000ff
        /*0830*/ 	.word	0x000000d8
        /*0834*/ 	.short	0x010b
        /*0836*/ 	.byte	0x07
	.zero		1


	//   ....[113]....
        /*0838*/ 	.word	0x00005510
        /*083c*/ 	.word	0x000000ff
        /*0840*/ 	.word	0x00000000
        /*0844*/ 	.short	0x0101
        /*0846*/ 	.byte	0x0e
	.zero		1


	//   ....[114]....
        /*0848*/ 	.word	0x00005520
        /*084c*/ 	.word	0x000000ff
        /*0850*/ 	.word	0x00000100
        /*0854*/ 	.short	0x010a
        /*0856*/ 	.byte	0x07
	.zero		1


	//   ....[115]....
        /*0858*/ 	.word	0x00005750
        /*085c*/ 	.word	0x000000ff
        /*0860*/ 	.word	0x000000e0
        /*0864*/ 	.short	0x010b
        /*0866*/ 	.byte	0x07
	.zero		1


	//   ....[116]....
        /*0868*/ 	.word	0x000057c0
        /*086c*/ 	.word	0x000000ff
        /*0870*/ 	.word	0x00000000
        /*0874*/ 	.short	0x0101
        /*0876*/ 	.byte	0x0e
	.zero		1


	//   ....[117]....
        /*0878*/ 	.word	0x00005800
        /*087c*/ 	.word	0x000000ff
        /*0880*/ 	.word	0x00000108
        /*0884*/ 	.short	0x010a
        /*0886*/ 	.byte	0x07
	.zero		1


	//   ....[118]....
        /*0888*/ 	.word	0x00005a30
        /*088c*/ 	.word	0x000000ff
        /*0890*/ 	.word	0x000000e8
        /*0894*/ 	.short	0x010b
        /*0896*/ 	.byte	0x07
	.zero		1


	//   ....[119]....
        /*0898*/ 	.word	0x00005a50
        /*089c*/ 	.word	0x000000ff
        /*08a0*/ 	.word	0x00000000
        /*08a4*/ 	.short	0x0101
        /*08a6*/ 	.byte	0x0d
	.zero		1


	//   ....[120]....
        /*08a8*/ 	.word	0x00005a80
        /*08ac*/ 	.word	0x000000ff
        /*08b0*/ 	.word	0x000000f0
        /*08b4*/ 	.short	0x010a
        /*08b6*/ 	.byte	0x07
	.zero		1


	//   ....[121]....
        /*08b8*/ 	.word	0x00005aa0
        /*08bc*/ 	.word	0x000000ff
        /*08c0*/ 	.word	0x000000f8
        /*08c4*/ 	.short	0x010a
        /*08c6*/ 	.byte	0x07
	.zero		1


	//   ....[122]....
        /*08c8*/ 	.word	0x00005ac0
        /*08cc*/ 	.word	0x000000ff
        /*08d0*/ 	.word	0x00000100
        /*08d4*/ 	.short	0x010a
        /*08d6*/ 	.byte	0x07
	.zero		1


	//   ....[123]....
        /*08d8*/ 	.word	0x00005b00
        /*08dc*/ 	.word	0x00000000
        /*08e0*/ 	.word	0x00000108
        /*08e4*/ 	.short	0x010a
        /*08e6*/ 	.byte	0xff
	.zero		1


	//   ....[124]....
        /*08e8*/ 	.word	0x00005e50
        /*08ec*/ 	.word	0x00000000
        /*08f0*/ 	.word	0x00000120
        /*08f4*/ 	.short	0x010a
        /*08f6*/ 	.byte	0xff
	.zero		1


	//   ....[125]....
        /*08f8*/ 	.word	0x00005f60
        /*08fc*/ 	.word	0x00000000
        /*0900*/ 	.word	0x00000000
        /*0904*/ 	.short	0x0101
        /*0906*/ 	.byte	0xff
	.zero		1


	//   ....[126]....
        /*0908*/ 	.word	0x00006980
        /*090c*/ 	.word	0x000000ff
        /*0910*/ 	.word	0x000000d0
        /*0914*/ 	.short	0x010a
        /*0916*/ 	.byte	0x30
	.zero		1


	//   ....[127]....
        /*0918*/ 	.word	0x000069c0
        /*091c*/ 	.word	0x0000004a
        /*0920*/ 	.word	0x00000140
        /*0924*/ 	.short	0x010a
        /*0926*/ 	.byte	0xff
	.zero		1


	//   ....[128]....
        /*0928*/ 	.word	0x00006ad0
        /*092c*/ 	.word	0x000000ff
        /*0930*/ 	.word	0x000000d0
        /*0934*/ 	.short	0x010a
        /*0936*/ 	.byte	0x30
	.zero		1


	//   ....[129]....
        /*0938*/ 	.word	0x00006ba0
        /*093c*/ 	.word	0x0000004a
        /*0940*/ 	.word	0x00000140
        /*0944*/ 	.short	0x010a
        /*0946*/ 	.byte	0xff
	.zero		1


	//   ....[130]....
        /*0948*/ 	.word	0x00007350
        /*094c*/ 	.word	0x00000000
        /*0950*/ 	.word	0x00000000
        /*0954*/ 	.short	0x0101
        /*0956*/ 	.byte	0xff
	.zero		1


	//   ....[131]....
        /*0958*/ 	.word	0x00007360
        /*095c*/ 	.word	0x00000003
        /*0960*/ 	.word	0x000000d0
        /*0964*/ 	.short	0x010a
        /*0966*/ 	.byte	0xff
	.zero		1


	//   ....[132]....
        /*0968*/ 	.word	0x00007420
        /*096c*/ 	.word	0x00000003
        /*0970*/ 	.word	0x000000d0
        /*0974*/ 	.short	0x010a
        /*0976*/ 	.byte	0xff
	.zero		1


	//   ....[133]....
        /*0978*/ 	.word	0x00007c10
        /*097c*/ 	.word	0x00000052
        /*0980*/ 	.word	0x00000000
        /*0984*/ 	.short	0x0101
        /*0986*/ 	.byte	0xff
	.zero		1


	//   ....[134]....
        /*0988*/ 	.word	0x00007c30
        /*098c*/ 	.word	0x00000053
        /*0990*/ 	.word	0x000000d0
        /*0994*/ 	.short	0x010a
        /*0996*/ 	.byte	0xff
	.zero		1


	//   ....[135]....
        /*0998*/ 	.word	0x00007ce0
        /*099c*/ 	.word	0x00000053
        /*09a0*/ 	.word	0x000000d0
        /*09a4*/ 	.short	0x010a
        /*09a6*/ 	.byte	0xff
	.zero		1


	//   ....[136]....
        /*09a8*/ 	.word	0x000084d0
        /*09ac*/ 	.word	0x00000052
        /*09b0*/ 	.word	0x00000000
        /*09b4*/ 	.short	0x0101
        /*09b6*/ 	.byte	0xff
	.zero		1


	//   ....[137]....
        /*09b8*/ 	.word	0x000084f0
        /*09bc*/ 	.word	0x00000058
        /*09c0*/ 	.word	0x000000d0
        /*09c4*/ 	.short	0x010a
        /*09c6*/ 	.byte	0xff
	.zero		1


	//   ....[138]....
        /*09c8*/ 	.word	0x000085a0
        /*09cc*/ 	.word	0x00000058
        /*09d0*/ 	.word	0x000000d0
        /*09d4*/ 	.short	0x010a
        /*09d6*/ 	.byte	0xff
	.zero		1


	//   ....[139]....
        /*09d8*/ 	.word	0x00008850
        /*09dc*/ 	.word	0x0000004a
        /*09e0*/ 	.word	0x00000000
        /*09e4*/ 	.short	0x0101
        /*09e6*/ 	.byte	0xff
	.zero		1


	//   ....[140]....
        /*09e8*/ 	.word	0x00008de0
        /*09ec*/ 	.word	0x00000002
        /*09f0*/ 	.word	0x00000000
        /*09f4*/ 	.short	0x0101
        /*09f6*/ 	.byte	0xff
	.zero		1


	//   ....[141]....
        /*09f8*/ 	.word	0x00009050
        /*09fc*/ 	.word	0x000000ff
        /*0a00*/ 	.word	0x00000000
        /*0a04*/ 	.short	0x0101
        /*0a06*/ 	.byte	0x04
	.zero		1


	//   ....[142]....
        /*0a08*/ 	.word	0x00009070
        /*0a0c*/ 	.word	0x00000003
        /*0a10*/ 	.word	0x00000190
        /*0a14*/ 	.short	0x010a
        /*0a16*/ 	.byte	0xff
	.zero		1


	//   ....[143]....
        /*0a18*/ 	.word	0x000090d0
        /*0a1c*/ 	.word	0x00000002
        /*0a20*/ 	.word	0x00000068
        /*0a24*/ 	.short	0x010a
        /*0a26*/ 	.byte	0xff
	.zero		1


	//   ....[144]....
        /*0a28*/ 	.word	0x00009130
        /*0a2c*/ 	.word	0x00000002
        /*0a30*/ 	.word	0x00000068
        /*0a34*/ 	.short	0x010a
        /*0a36*/ 	.byte	0xff
	.zero		1


	//   ....[145]....
        /*0a38*/ 	.word	0x00009180
        /*0a3c*/ 	.word	0x00000002
        /*0a40*/ 	.word	0x00000120
        /*0a44*/ 	.short	0x010a
        /*0a46*/ 	.byte	0xff
	.zero		1


	//   ....[146]....
        /*0a48*/ 	.word	0x000091e0
        /*0a4c*/ 	.word	0x00000000
        /*0a50*/ 	.word	0x00000000
        /*0a54*/ 	.short	0x010a
        /*0a56*/ 	.byte	0xff
	.zero		1


	//   ....[147]....
        /*0a58*/ 	.word	0x00009240
        /*0a5c*/ 	.word	0x00000000
        /*0a60*/ 	.word	0x00000000
        /*0a64*/ 	.short	0x010a
        /*0a66*/ 	.byte	0xff
	.zero		1


	//   ....[148]....
        /*0a68*/ 	.word	0x000092a0
        /*0a6c*/ 	.word	0x00000000
        /*0a70*/ 	.word	0x00000000
        /*0a74*/ 	.short	0x010a
        /*0a76*/ 	.byte	0xff
	.zero		1


	//   ....[149]....
        /*0a78*/ 	.word	0x00009300
        /*0a7c*/ 	.word	0x00000000
        /*0a80*/ 	.word	0x00000000
        /*0a84*/ 	.short	0x010a
        /*0a86*/ 	.byte	0xff
	.zero		1


	//   ....[150]....
        /*0a88*/ 	.word	0x00009360
        /*0a8c*/ 	.word	0x00000000
        /*0a90*/ 	.word	0x00000000
        /*0a94*/ 	.short	0x010a
        /*0a96*/ 	.byte	0xff
	.zero		1


	//   ....[151]....
        /*0a98*/ 	.word	0x000093c0
        /*0a9c*/ 	.word	0x00000000
        /*0aa0*/ 	.word	0x00000000
        /*0aa4*/ 	.short	0x010a
        /*0aa6*/ 	.byte	0xff
	.zero		1


	//   ....[152]....
        /*0aa8*/ 	.word	0x00009420
        /*0aac*/ 	.word	0x00000000
        /*0ab0*/ 	.word	0x00000000
        /*0ab4*/ 	.short	0x010a
        /*0ab6*/ 	.byte	0xff
	.zero		1


	//   ....[153]....
        /*0ab8*/ 	.word	0x00009480
        /*0abc*/ 	.word	0x00000000
        /*0ac0*/ 	.word	0x00000000
        /*0ac4*/ 	.short	0x010a
        /*0ac6*/ 	.byte	0xff
	.zero		1


	//   ....[154]....
        /*0ac8*/ 	.word	0x000094e0
        /*0acc*/ 	.word	0x00000000
        /*0ad0*/ 	.word	0x00000000
        /*0ad4*/ 	.short	0x010a
        /*0ad6*/ 	.byte	0xff
	.zero		1


	//   ....[155]....
        /*0ad8*/ 	.word	0x00009540
        /*0adc*/ 	.word	0x00000000
        /*0ae0*/ 	.word	0x00000000
        /*0ae4*/ 	.short	0x010a
        /*0ae6*/ 	.byte	0xff
	.zero		1


	//   ....[156]....
        /*0ae8*/ 	.word	0x000095a0
        /*0aec*/ 	.word	0x00000000
        /*0af0*/ 	.word	0x00000000
        /*0af4*/ 	.short	0x010a
        /*0af6*/ 	.byte	0xff
	.zero		1


	//   ....[157]....
        /*0af8*/ 	.word	0x00009600
        /*0afc*/ 	.word	0x00000000
        /*0b00*/ 	.word	0x00000000
        /*0b04*/ 	.short	0x010a
        /*0b06*/ 	.byte	0xff
	.zero		1


	//   ....[158]....
        /*0b08*/ 	.word	0x00009650
        /*0b0c*/ 	.word	0x00000000
        /*0b10*/ 	.word	0x00000180
        /*0b14*/ 	.short	0x010a
        /*0b16*/ 	.byte	0xff
	.zero		1


	//   ....[159]....
        /*0b18*/ 	.word	0x000096b0
        /*0b1c*/ 	.word	0x00000000
        /*0b20*/ 	.word	0x00000130
        /*0b24*/ 	.short	0x010a
        /*0b26*/ 	.byte	0xff
	.zero		1


	//   ....[160]....
        /*0b28*/ 	.word	0x00009700
        /*0b2c*/ 	.word	0x00000000
        /*0b30*/ 	.word	0x00000120
        /*0b34*/ 	.short	0x010a
        /*0b36*/ 	.byte	0xff
	.zero		1


	//   ....[161]....
        /*0b38*/ 	.word	0x00009760
        /*0b3c*/ 	.word	0x00000000
        /*0b40*/ 	.word	0x00000130
        /*0b44*/ 	.short	0x010a
        /*0b46*/ 	.byte	0xff
	.zero		1


	//   ....[162]....
        /*0b48*/ 	.word	0x000097c0
        /*0b4c*/ 	.word	0x00000004
        /*0b50*/ 	.word	0x00000008
        /*0b54*/ 	.short	0x010a
        /*0b56*/ 	.byte	0xff
	.zero		1


	//   ....[163]....
        /*0b58*/ 	.word	0x000098a0
        /*0b5c*/ 	.word	0x00000002
        /*0b60*/ 	.word	0x00000008
        /*0b64*/ 	.short	0x010a
        /*0b66*/ 	.byte	0xff
	.zero		1


	//   ....[164]....
        /*0b68*/ 	.word	0x000098f0
        /*0b6c*/ 	.word	0x00000000
        /*0b70*/ 	.word	0x00000120
        /*0b74*/ 	.short	0x010a
        /*0b76*/ 	.byte	0xff
	.zero		1


	//   ....[165]....
        /*0b78*/ 	.word	0x00009950
        /*0b7c*/ 	.word	0x00000000
        /*0b80*/ 	.word	0x00000160
        /*0b84*/ 	.short	0x010a
        /*0b86*/ 	.byte	0xff
	.zero		1


	//   ....[166]....
        /*0b88*/ 	.word	0x000099b0
        /*0b8c*/ 	.word	0x00000000
        /*0b90*/ 	.word	0x00000000
        /*0b94*/ 	.short	0x010a
        /*0b96*/ 	.byte	0xff
	.zero		1


	//   ....[167]....
        /*0b98*/ 	.word	0x00009a10
        /*0b9c*/ 	.word	0x00000000
        /*0ba0*/ 	.word	0x00000000
        /*0ba4*/ 	.short	0x010a
        /*0ba6*/ 	.byte	0xff
	.zero		1


	//   ....[168]....
        /*0ba8*/ 	.word	0x00009a70
        /*0bac*/ 	.word	0x00000000
        /*0bb0*/ 	.word	0x00000000
        /*0bb4*/ 	.short	0x010a
        /*0bb6*/ 	.byte	0xff
	.zero		1


	//   ....[169]....
        /*0bb8*/ 	.word	0x00009ad0
        /*0bbc*/ 	.word	0x00000000
        /*0bc0*/ 	.word	0x00000000
        /*0bc4*/ 	.short	0x010a
        /*0bc6*/ 	.byte	0xff
	.zero		1


	//   ....[170]....
        /*0bc8*/ 	.word	0x00009b30
        /*0bcc*/ 	.word	0x00000000
        /*0bd0*/ 	.word	0x000001a0
        /*0bd4*/ 	.short	0x010a
        /*0bd6*/ 	.byte	0xff
	.zero		1


	//   ....[171]....
        /*0bd8*/ 	.word	0x00009b80
        /*0bdc*/ 	.word	0x00000000
        /*0be0*/ 	.word	0x00000120
        /*0be4*/ 	.short	0x010a
        /*0be6*/ 	.byte	0xff
	.zero		1


	//   ....[172]....
        /*0be8*/ 	.word	0x00009be0
        /*0bec*/ 	.word	0x00000000
        /*0bf0*/ 	.word	0x00000118
        /*0bf4*/ 	.short	0x010a
        /*0bf6*/ 	.byte	0xff
	.zero		1


	//   ....[173]....
        /*0bf8*/ 	.word	0x00009c40
        /*0bfc*/ 	.word	0x00000003
        /*0c00*/ 	.word	0x000000f0
        /*0c04*/ 	.short	0x010a
        /*0c06*/ 	.byte	0xff
	.zero		1


	//   ....[174]....
        /*0c08*/ 	.word	0x00009ca0
        /*0c0c*/ 	.word	0x00000003
        /*0c10*/ 	.word	0x000000f8
        /*0c14*/ 	.short	0x010a
        /*0c16*/ 	.byte	0xff
	.zero		1


	//   ....[175]....
        /*0c18*/ 	.word	0x00009d00
        /*0c1c*/ 	.word	0x00000003
        /*0c20*/ 	.word	0x00000100
        /*0c24*/ 	.short	0x010a
        /*0c26*/ 	.byte	0xff
	.zero		1


	//   ....[176]....
        /*0c28*/ 	.word	0x00009d60
        /*0c2c*/ 	.word	0x00000003
        /*0c30*/ 	.word	0x00000108
        /*0c34*/ 	.short	0x010a
        /*0c36*/ 	.byte	0xff
	.zero		1


	//   ....[177]....
        /*0c38*/ 	.word	0x00009dc0
        /*0c3c*/ 	.word	0x00000000
        /*0c40*/ 	.word	0x000000f0
        /*0c44*/ 	.short	0x010a
        /*0c46*/ 	.byte	0xff
	.zero		1


	//   ....[178]....
        /*0c48*/ 	.word	0x00009e20
        /*0c4c*/ 	.word	0x00000000
        /*0c50*/ 	.word	0x000000f8
        /*0c54*/ 	.short	0x010a
        /*0c56*/ 	.byte	0xff
	.zero		1


	//   ....[179]....
        /*0c58*/ 	.word	0x00009e80
        /*0c5c*/ 	.word	0x00000000
        /*0c60*/ 	.word	0x00000100
        /*0c64*/ 	.short	0x010a
        /*0c66*/ 	.byte	0xff
	.zero		1


	//   ....[180]....
        /*0c68*/ 	.word	0x00009ed0
        /*0c6c*/ 	.word	0x00000000
        /*0c70*/ 	.word	0x00000120
        /*0c74*/ 	.short	0x010a
        /*0c76*/ 	.byte	0xff
	.zero		1


	//   ....[181]....
        /*0c78*/ 	.word	0x00009f30
        /*0c7c*/ 	.word	0x00000000
        /*0c80*/ 	.word	0x000000d0
        /*0c84*/ 	.short	0x010a
        /*0c86*/ 	.byte	0xff
	.zero		1


	//   ....[182]....
        /*0c88*/ 	.word	0x00009f80
        /*0c8c*/ 	.word	0x0000004a
        /*0c90*/ 	.word	0x00000140
        /*0c94*/ 	.short	0x010a
        /*0c96*/ 	.byte	0xff
	.zero		1


	//   ....[183]....
        /*0c98*/ 	.word	0x00009fd0
        /*0c9c*/ 	.word	0x00000003
        /*0ca0*/ 	.word	0x000000d0
        /*0ca4*/ 	.short	0x010a
        /*0ca6*/ 	.byte	0xff
	.zero		1


	//   ....[184]....
        /*0ca8*/ 	.word	0x0000a020
        /*0cac*/ 	.word	0x00000053
        /*0cb0*/ 	.word	0x000000d0
        /*0cb4*/ 	.short	0x010a
        /*0cb6*/ 	.byte	0xff
	.zero		1


	//   ....[185]....
        /*0cb8*/ 	.word	0x0000a070
        /*0cbc*/ 	.word	0x00000058
        /*0cc0*/ 	.word	0x000000d0
        /*0cc4*/ 	.short	0x010a
        /*0cc6*/ 	.byte	0xff
	.zero		1


	//----- nvinfo : EIATTR_NUM_MBARRIERS
	.align		4
.L_47:
        /*0cc8*/ 	.byte	0x03, 0x38
        /*0cca*/ 	.short	0x0035


	//----- nvinfo : EIATTR_EXIT_INSTR_OFFSETS
	.align		4
        /*0ccc*/ 	.byte	0x04, 0x1c
        /*0cce*/ 	.short	(.L_49 - .L_48)


	//   ....[0]....
.L_48:
        /*0cd0*/ 	.word	0x00003080


	//   ....[1]....
        /*0cd4*/ 	.word	0x00003580


	//   ....[2]....
        /*0cd8*/ 	.word	0x000035e0


	//   ....[3]....
        /*0cdc*/ 	.word	0x00004940


	//   ....[4]....
        /*0ce0*/ 	.word	0x00005b30


	//   ....[5]....
        /*0ce4*/ 	.word	0x00005b70


	//   ....[6]....
        /*0ce8*/ 	.word	0x00008f40


	//   ....[7]....
        /*0cec*/ 	.word	0x00008fc0


	//   ....[8]....
        /*0cf0*/ 	.word	0x00008ff0


	//   ....[9]....
        /*0cf4*/ 	.word	0x00009060


	//----- nvinfo : EIATTR_MAX_THREADS
	.align		4
.L_49:
        /*0cf8*/ 	.byte	0x04, 0x05
        /*0cfa*/ 	.short	(.L_51 - .L_50)
.L_50:
        /*0cfc*/ 	.word	0x00000100
        /*0d00*/ 	.word	0x00000001
        /*0d04*/ 	.word	0x00000001


	//----- nvinfo : EIATTR_CRS_STACK_SIZE
	.align		4
.L_51:
        /*0d08*/ 	.byte	0x04, 0x1e
        /*0d0a*/ 	.short	(.L_53 - .L_52)
.L_52:
        /*0d0c*/ 	.word	0x00000000


	//----- nvinfo : EIATTR_CBANK_PARAM_SIZE
	.align		4
.L_53:
        /*0d10*/ 	.byte	0x03, 0x19
        /*0d12*/ 	.short	0x0800


	//----- nvinfo : EIATTR_PARAM_CBANK
	.align		4
        /*0d14*/ 	.byte	0x04, 0x0a
        /*0d16*/ 	.short	(.L_55 - .L_54)
	.align		4
.L_54:
        /*0d18*/ 	.word	index@(.nv.constant0._ZN7cutlass13device_kernelINS_4gemm6kernel13GemmUniversalIN4cute5tupleIJiiiiEEENS1_10collective13CollectiveMmaINS1_35MainloopSm100TmaUmmaWarpSpecializedILi13ELi2ELi4ENS5_IJNS4_1CILi8EEENSA_ILi1EEESC_EEEEENS5_IJNSA_ILi128EEESF_NSA_ILi64EEEEEENS_6half_tENS5_IJSC_llEEESI_SJ_NS4_8TiledMMAINS4_8MMA_AtomIJNS4_26SM100_MMA_F16BF16_2x1SM_SSISI_SI_fLi128ELi128ELNS4_4UMMA5MajorE1ELSO_1ELNSN_7ScaleInE0ELSP_0EEEEEENS4_6LayoutINS5_IJSC_SC_SC_EEENS5_IJNSA_ILi0EEESU_SU_EEEEENS5_IJNS4_10UnderscoreESX_SX_EEEEENS4_18SM100_TMA_2SM_LOADENS4_14ComposedLayoutINS4_7SwizzleILi3ELi4ELi3EEENS4_18smem_ptr_flag_bitsILi16EEENSS_INS5_IJSG_SB_EEENS5_IJSC_SG_EEEEEEEvNS4_8identityENS4_28SM100_TMA_2SM_LOAD_MULTICASTES19_vS1A_EENS_8epilogue10collective18CollectiveEpilogueINS1D_23Sm100TmaWarpSpecializedILi4ELi2ELi16ELb1ELb0EEEJNS5_IJSG_SF_SG_EEENS5_IJNSS_ISG_SC_EENSS_INS5_IJNSA_ILi16EEENSA_ILi2EEEEEES17_EEEEESI_NS5_IJlSC_lEEESI_S1P_NS1D_6fusion15FusionCallbacksIS1H_NS1Q_17LinearCombinationISI_fSI_fLNS_15FloatRoundStyleE2EEES1I_S1O_JEEENS4_5SM1004TMEM4LOAD26SM100_TMEM_LOAD_32dp32b16xENS4_13SM90_TMA_LOADENS11_INS12_ILi1ELi4ELi3EEES15_NSS_INS5_IJSB_S1K_EEENS5_IJS1K_SC_EEEEEEENS4_39AutoVectorizingCopyWithAssumedAlignmentILi128EEENS4_14SM90_TMA_STOREES25_S27_S27_EEEvvEEEEvNT_6ParamsE)
        /*0d1c*/ 	.short	0x0380
        /*0d1e*/ 	.short	0x0800


	//----- nvinfo : EIATTR_SW_WAR
	.align		4
.L_55:
        /*0d20*/ 	.byte	0x04, 0x36
        /*0d22*/ 	.short	(.L_57 - .L_56)
.L_56:
        /*0d24*/ 	.word	0x00000008
.L_57:


//--------------------- .nv.callgraph             --------------------------
	.section	.nv.callgraph,"",@"SHT_CUDA_CALLGRAPH"
	.align	4
	.sectionentsize	8
	.align		4
        /*0000*/ 	.word	0x00000000
	.align		4
        /*0004*/ 	.word	0xffffffff
	.align		4
        /*0008*/ 	.word	index@(_ZN7cutlass13device_kernelINS_4gemm6kernel13GemmUniversalIN4cute5tupleIJiiiiEEENS1_10collective13CollectiveMmaINS1_35MainloopSm100TmaUmmaWarpSpecializedILi13ELi2ELi4ENS5_IJNS4_1CILi8EEENSA_ILi1EEESC_EEEEENS5_IJNSA_ILi128EEESF_NSA_ILi64EEEEEENS_6half_tENS5_IJSC_llEEESI_SJ_NS4_8TiledMMAINS4_8MMA_AtomIJNS4_26SM100_MMA_F16BF16_2x1SM_SSISI_SI_fLi128ELi128ELNS4_4UMMA5MajorE1ELSO_1ELNSN_7ScaleInE0ELSP_0EEEEEENS4_6LayoutINS5_IJSC_SC_SC_EEENS5_IJNSA_ILi0EEESU_SU_EEEEENS5_IJNS4_10UnderscoreESX_SX_EEEEENS4_18SM100_TMA_2SM_LOADENS4_14ComposedLayoutINS4_7SwizzleILi3ELi4ELi3EEENS4_18smem_ptr_flag_bitsILi16EEENSS_INS5_IJSG_SB_EEENS5_IJSC_SG_EEEEEEEvNS4_8identityENS4_28SM100_TMA_2SM_LOAD_MULTICASTES19_vS1A_EENS_8epilogue10collective18CollectiveEpilogueINS1D_23Sm100TmaWarpSpecializedILi4ELi2ELi16ELb1ELb0EEEJNS5_IJSG_SF_SG_EEENS5_IJNSS_ISG_SC_EENSS_INS5_IJNSA_ILi16EEENSA_ILi2EEEEEES17_EEEEESI_NS5_IJlSC_lEEESI_S1P_NS1D_6fusion15FusionCallbacksIS1H_NS1Q_17LinearCombinationISI_fSI_fLNS_15FloatRoundStyleE2EEES1I_S1O_JEEENS4_5SM1004TMEM4LOAD26SM100_TMEM_LOAD_32dp32b16xENS4_13SM90_TMA_LOADENS11_INS12_ILi1ELi4ELi3EEES15_NSS_INS5_IJSB_S1K_EEENS5_IJS1K_SC_EEEEEEENS4_39AutoVectorizingCopyWithAssumedAlignmentILi128EEENS4_14SM90_TMA_STOREES25_S27_S27_EEEvvEEEEvNT_6ParamsE)
	.align		4
        /*000c*/ 	.word	index@(__assertfail)
	.align		4
        /*0010*/ 	.word	0x00000000
	.align		4
        /*0014*/ 	.word	0xfffffffe
	.align		4
        /*0018*/ 	.word	0x00000000
	.align		4
        /*001c*/ 	.word	0xfffffffd
	.align		4
        /*0020*/ 	.word	0x00000000
	.align		4
        /*0024*/ 	.word	0xfffffffc


//--------------------- .nv.constant4             --------------------------
	.section	.nv.constant4,"a",@progbits
	.align	8
	.align		8
.nv.constant4:
        /*0000*/ 	.dword	__assertfail
	.align		8
        /*0008*/ 	.dword	__unnamed_1
	.align		8
        /*0010*/ 	.dword	__unnamed_2
	.align		8
        /*0018*/ 	.dword	_ZN40_INTERNAL_59df10ad_4_k_cu_b2d9834d_408284cuda3std3__45__cpo5beginE
	.align		8
        /*0020*/ 	.dword	_ZN40_INTERNAL_59df10ad_4_k_cu_b2d9834d_408284cuda3std3__45__cpo3endE
	.align		8
        /*0028*/ 	.dword	_ZN40_INTERNAL_59df10ad_4_k_cu_b2d9834d_408284cuda3std3__45__cpo6cbeginE
	.align		8
        /*0030*/ 	.dword	_ZN40_INTERNAL_59df10ad_4_k_cu_b2d9834d_408284cuda3std3__45__cpo4cendE
	.align		8
        /*0038*/ 	.dword	_ZN40_INTERNAL_59df10ad_4_k_cu_b2d9834d_408284cuda3std3__442_GLOBAL__N__59df10ad_4_k_cu_b2d9834d_408286ignoreE
	.align		8
        /*0040*/ 	.dword	_ZN40_INTERNAL_59df10ad_4_k_cu_b2d9834d_408284cuda3std3__419piecewise_constructE
	.align		8
        /*0048*/ 	.dword	_ZN40_INTERNAL_59df10ad_4_k_cu_b2d9834d_408284cuda3std3__48in_placeE
	.align		8
        /*0050*/ 	.dword	_ZN40_INTERNAL_59df10ad_4_k_cu_b2d9834d_408284cuda3std6ranges3__45__cpo4swapE
	.align		8
        /*0058*/ 	.dword	_ZN40_INTERNAL_59df10ad_4_k_cu_b2d9834d_408284cuda3std6ranges3__45__cpo9iter_moveE
	.align		8
        /*0060*/ 	.dword	_ZN40_INTERNAL_59df10ad_4_k_cu_b2d9834d_408284cute7productE
	.align		8
        /*0068*/ 	.dword	_ZN40_INTERNAL_59df10ad_4_k_cu_b2d9834d_408284cute1_E
	.align		8
        /*0070*/ 	.dword	$str$25
	.align		8
        /*0078*/ 	.dword	$str$26
	.align		8
        /*0080*/ 	.dword	$str$27
	.align		8
        /*0088*/ 	.dword	$str$28


//--------------------- .text._ZN7cutlass13device_kernelINS_4gemm6kernel13GemmUniversalIN4cute5tupleIJiiiiEEENS1_10collective13CollectiveMmaINS1_35MainloopSm100TmaUmmaWarpSpecializedILi13ELi2ELi4ENS5_IJNS4_1CILi8EEENSA_ILi1EEESC_EEEEENS5_IJNSA_ILi128EEESF_NSA_ILi64EEEEEENS_6half_tENS5_IJSC_llEEESI_SJ_NS4_8TiledMMAINS4_8MMA_AtomIJNS4_26SM100_MMA_F16BF16_2x1SM_SSISI_SI_fLi128ELi128ELNS4_4UMMA5MajorE1ELSO_1ELNSN_7ScaleInE0ELSP_0EEEEEENS4_6LayoutINS5_IJSC_SC_SC_EEENS5_IJNSA_ILi0EEESU_SU_EEEEENS5_IJNS4_10UnderscoreESX_SX_EEEEENS4_18SM100_TMA_2SM_LOADENS4_14ComposedLayoutINS4_7SwizzleILi3ELi4ELi3EEENS4_18smem_ptr_flag_bitsILi16EEENSS_INS5_IJSG_SB_EEENS5_IJSC_SG_EEEEEEEvNS4_8identityENS4_28SM100_TMA_2SM_LOAD_MULTICASTES19_vS1A_EENS_8epilogue10collective18CollectiveEpilogueINS1D_23Sm100TmaWarpSpecializedILi4ELi2ELi16ELb1ELb0EEEJNS5_IJSG_SF_SG_EEENS5_IJNSS_ISG_SC_EENSS_INS5_IJNSA_ILi16EEENSA_ILi2EEEEEES17_EEEEESI_NS5_IJlSC_lEEESI_S1P_NS1D_6fusion15FusionCallbacksIS1H_NS1Q_17LinearCombinationISI_fSI_fLNS_15FloatRoundStyleE2EEES1I_S1O_JEEENS4_5SM1004TMEM4LOAD26SM100_TMEM_LOAD_32dp32b16xENS4_13SM90_TMA_LOADENS11_INS12_ILi1ELi4ELi3EEES15_NSS_INS5_IJSB_S1K_EEENS5_IJS1K_SC_EEEEEEENS4_39AutoVectorizingCopyWithAssumedAlignmentILi128EEENS4_14SM90_TMA_STOREES25_S27_S27_EEEvvEEEEvNT_6ParamsE --------------------------
	.section	.text._ZN7cutlass13device_kernelINS_4gemm6kernel13GemmUniversalIN4cute5tupleIJiiiiEEENS1_10collective13CollectiveMmaINS1_35MainloopSm100TmaUmmaWarpSpecializedILi13ELi2ELi4ENS5_IJNS4_1CILi8EEENSA_ILi1EEESC_EEEEENS5_IJNSA_ILi128EEESF_NSA_ILi64EEEEEENS_6half_tENS5_IJSC_llEEESI_SJ_NS4_8TiledMMAINS4_8MMA_AtomIJNS4_26SM100_MMA_F16BF16_2x1SM_SSISI_SI_fLi128ELi128ELNS4_4UMMA5MajorE1ELSO_1ELNSN_7ScaleInE0ELSP_0EEEEEENS4_6LayoutINS5_IJSC_SC_SC_EEENS5_IJNSA_ILi0EEESU_SU_EEEEENS5_IJNS4_10UnderscoreESX_SX_EEEEENS4_18SM100_TMA_2SM_LOADENS4_14ComposedLayoutINS4_7SwizzleILi3ELi4ELi3EEENS4_18smem_ptr_flag_bitsILi16EEENSS_INS5_IJSG_SB_EEENS5_IJSC_SG_EEEEEEEvNS4_8identityENS4_28SM100_TMA_2SM_LOAD_MULTICASTES19_vS1A_EENS_8epilogue10collective18CollectiveEpilogueINS1D_23Sm100TmaWarpSpecializedILi4ELi2ELi16ELb1ELb0EEEJNS5_IJSG_SF_SG_EEENS5_IJNSS_ISG_SC_EENSS_INS5_IJNSA_ILi16EEENSA_ILi2EEEEEES17_EEEEESI_NS5_IJlSC_lEEESI_S1P_NS1D_6fusion15FusionCallbacksIS1H_NS1Q_17LinearCombinationISI_fSI_fLNS_15FloatRoundStyleE2EEES1I_S1O_JEEENS4_5SM1004TMEM4LOAD26SM100_TMEM_LOAD_32dp32b16xENS4_13SM90_TMA_LOADENS11_INS12_ILi1ELi4ELi3EEES15_NSS_INS5_IJSB_S1K_EEENS5_IJS1K_SC_EEEEEEENS4_39AutoVectorizingCopyWithAssumedAlignmentILi128EEENS4_14SM90_TMA_STOREES25_S27_S27_EEEvvEEEEvNT_6ParamsE,"ax",@progbits
	.align	128
.text._ZN7cutlass13device_kernelINS_4gemm6kernel13GemmUniversalIN4cute5tupleIJiiiiEEENS1_10collective13CollectiveMmaINS1_35MainloopSm100TmaUmmaWarpSpecializedILi13ELi2ELi4ENS5_IJNS4_1CILi8EEENSA_ILi1EEESC_EEEEENS5_IJNSA_ILi128EEESF_NSA_ILi64EEEEEENS_6half_tENS5_IJSC_llEEESI_SJ_NS4_8TiledMMAINS4_8MMA_AtomIJNS4_26SM100_MMA_F16BF16_2x1SM_SSISI_SI_fLi128ELi128ELNS4_4UMMA5MajorE1ELSO_1ELNSN_7ScaleInE0ELSP_0EEEEEENS4_6LayoutINS5_IJSC_SC_SC_EEENS5_IJNSA_ILi0EEESU_SU_EEEEENS5_IJNS4_10UnderscoreESX_SX_EEEEENS4_18SM100_TMA_2SM_LOADENS4_14ComposedLayoutINS4_7SwizzleILi3ELi4ELi3EEENS4_18smem_ptr_flag_bitsILi16EEENSS_INS5_IJSG_SB_EEENS5_IJSC_SG_EEEEEEEvNS4_8identityENS4_28SM100_TMA_2SM_LOAD_MULTICASTES19_vS1A_EENS_8epilogue10collective18CollectiveEpilogueINS1D_23Sm100TmaWarpSpecializedILi4ELi2ELi16ELb1ELb0EEEJNS5_IJSG_SF_SG_EEENS5_IJNSS_ISG_SC_EENSS_INS5_IJNSA_ILi16EEENSA_ILi2EEEEEES17_EEEEESI_NS5_IJlSC_lEEESI_S1P_NS1D_6fusion15FusionCallbacksIS1H_NS1Q_17LinearCombinationISI_fSI_fLNS_15FloatRoundStyleE2EEES1I_S1O_JEEENS4_5SM1004TMEM4LOAD26SM100_TMEM_LOAD_32dp32b16xENS4_13SM90_TMA_LOADENS11_INS12_ILi1ELi4ELi3EEES15_NSS_INS5_IJSB_S1K_EEENS5_IJS1K_SC_EEEEEEENS4_39AutoVectorizingCopyWithAssumedAlignmentILi128EEENS4_14SM90_TMA_STOREES25_S27_S27_EEEvvEEEEvNT_6ParamsE:
        .type           _ZN7cutlass13device_kernelINS_4gemm6kernel13GemmUniversalIN4cute5tupleIJiiiiEEENS1_10collective13CollectiveMmaINS1_35MainloopSm100TmaUmmaWarpSpecializedILi13ELi2ELi4ENS5_IJNS4_1CILi8EEENSA_ILi1EEESC_EEEEENS5_IJNSA_ILi128EEESF_NSA_ILi64EEEEEENS_6half_tENS5_IJSC_llEEESI_SJ_NS4_8TiledMMAINS4_8MMA_AtomIJNS4_26SM100_MMA_F16BF16_2x1SM_SSISI_SI_fLi128ELi128ELNS4_4UMMA5MajorE1ELSO_1ELNSN_7ScaleInE0ELSP_0EEEEEENS4_6LayoutINS5_IJSC_SC_SC_EEENS5_IJNSA_ILi0EEESU_SU_EEEEENS5_IJNS4_10UnderscoreESX_SX_EEEEENS4_18SM100_TMA_2SM_LOADENS4_14ComposedLayoutINS4_7SwizzleILi3ELi4ELi3EEENS4_18smem_ptr_flag_bitsILi16EEENSS_INS5_IJSG_SB_EEENS5_IJSC_SG_EEEEEEEvNS4_8identityENS4_28SM100_TMA_2SM_LOAD_MULTICASTES19_vS1A_EENS_8epilogue10collective18CollectiveEpilogueINS1D_23Sm100TmaWarpSpecializedILi4ELi2ELi16ELb1ELb0EEEJNS5_IJSG_SF_SG_EEENS5_IJNSS_ISG_SC_EENSS_INS5_IJNSA_ILi16EEENSA_ILi2EEEEEES17_EEEEESI_NS5_IJlSC_lEEESI_S1P_NS1D_6fusion15FusionCallbacksIS1H_NS1Q_17LinearCombinationISI_fSI_fLNS_15FloatRoundStyleE2EEES1I_S1O_JEEENS4_5SM1004TMEM4LOAD26SM100_TMEM_LOAD_32dp32b16xENS4_13SM90_TMA_LOADENS11_INS12_ILi1ELi4ELi3EEES15_NSS_INS5_IJSB_S1K_EEENS5_IJS1K_SC_EEEEEEENS4_39AutoVectorizingCopyWithAssumedAlignmentILi128EEENS4_14SM90_TMA_STOREES25_S27_S27_EEEvvEEEEvNT_6ParamsE,@function
        .size           _ZN7cutlass13device_kernelINS_4gemm6kernel13GemmUniversalIN4cute5tupleIJiiiiEEENS1_10collective13CollectiveMmaINS1_35MainloopSm100TmaUmmaWarpSpecializedILi13ELi2ELi4ENS5_IJNS4_1CILi8EEENSA_ILi1EEESC_EEEEENS5_IJNSA_ILi128EEESF_NSA_ILi64EEEEEENS_6half_tENS5_IJSC_llEEESI_SJ_NS4_8TiledMMAINS4_8MMA_AtomIJNS4_26SM100_MMA_F16BF16_2x1SM_SSISI_SI_fLi128ELi128ELNS4_4UMMA5MajorE1ELSO_1ELNSN_7ScaleInE0ELSP_0EEEEEENS4_6LayoutINS5_IJSC_SC_SC_EEENS5_IJNSA_ILi0EEESU_SU_EEEEENS5_IJNS4_10UnderscoreESX_SX_EEEEENS4_18SM100_TMA_2SM_LOADENS4_14ComposedLayoutINS4_7SwizzleILi3ELi4ELi3EEENS4_18smem_ptr_flag_bitsILi16EEENSS_INS5_IJSG_SB_EEENS5_IJSC_SG_EEEEEEEvNS4_8identityENS4_28SM100_TMA_2SM_LOAD_MULTICASTES19_vS1A_EENS_8epilogue10collective18CollectiveEpilogueINS1D_23Sm100TmaWarpSpecializedILi4ELi2ELi16ELb1ELb0EEEJNS5_IJSG_SF_SG_EEENS5_IJNSS_ISG_SC_EENSS_INS5_IJNSA_ILi16EEENSA_ILi2EEEEEES17_EEEEESI_NS5_IJlSC_lEEESI_S1P_NS1D_6fusion15FusionCallbacksIS1H_NS1Q_17LinearCombinationISI_fSI_fLNS_15FloatRoundStyleE2EEES1I_S1O_JEEENS4_5SM1004TMEM4LOAD26SM100_TMEM_LOAD_32dp32b16xENS4_13SM90_TMA_LOADENS11_INS12_ILi1ELi4ELi3EEES15_NSS_INS5_IJSB_S1K_EEENS5_IJS1K_SC_EEEEEEENS4_39AutoVectorizingCopyWithAssumedAlignmentILi128EEENS4_14SM90_TMA_STOREES25_S27_S27_EEEvvEEEEvNT_6ParamsE,(.L_x_225 - _ZN7cutlass13device_kernelINS_4gemm6kernel13GemmUniversalIN4cute5tupleIJiiiiEEENS1_10collective13CollectiveMmaINS1_35MainloopSm100TmaUmmaWarpSpecializedILi13ELi2ELi4ENS5_IJNS4_1CILi8EEENSA_ILi1EEESC_EEEEENS5_IJNSA_ILi128EEESF_NSA_ILi64EEEEEENS_6half_tENS5_IJSC_llEEESI_SJ_NS4_8TiledMMAINS4_8MMA_AtomIJNS4_26SM100_MMA_F16BF16_2x1SM_SSISI_SI_fLi128ELi128ELNS4_4UMMA5MajorE1ELSO_1ELNSN_7ScaleInE0ELSP_0EEEEEENS4_6LayoutINS5_IJSC_SC_SC_EEENS5_IJNSA_ILi0EEESU_SU_EEEEENS5_IJNS4_10UnderscoreESX_SX_EEEEENS4_18SM100_TMA_2SM_LOADENS4_14ComposedLayoutINS4_7SwizzleILi3ELi4ELi3EEENS4_18smem_ptr_flag_bitsILi16EEENSS_INS5_IJSG_SB_EEENS5_IJSC_SG_EEEEEEEvNS4_8identityENS4_28SM100_TMA_2SM_LOAD_MULTICASTES19_vS1A_EENS_8epilogue10collective18CollectiveEpilogueINS1D_23Sm100TmaWarpSpecializedILi4ELi2ELi16ELb1ELb0EEEJNS5_IJSG_SF_SG_EEENS5_IJNSS_ISG_SC_EENSS_INS5_IJNSA_ILi16EEENSA_ILi2EEEEEES17_EEEEESI_NS5_IJlSC_lEEESI_S1P_NS1D_6fusion15FusionCallbacksIS1H_NS1Q_17LinearCombinationISI_fSI_fLNS_15FloatRoundStyleE2EEES1I_S1O_JEEENS4_5SM1004TMEM4LOAD26SM100_TMEM_LOAD_32dp32b16xENS4_13SM90_TMA_LOADENS11_INS12_ILi1ELi4ELi3EEES15_NSS_INS5_IJSB_S1K_EEENS5_IJS1K_SC_EEEEEEENS4_39AutoVectorizingCopyWithAssumedAlignmentILi128EEENS4_14SM90_TMA_STOREES25_S27_S27_EEEvvEEEEvNT_6ParamsE)
        .other          _ZN7cutlass13device_kernelINS_4gemm6kernel13GemmUniversalIN4cute5tupleIJiiiiEEENS1_10collective13CollectiveMmaINS1_35MainloopSm100TmaUmmaWarpSpecializedILi13ELi2ELi4ENS5_IJNS4_1CILi8EEENSA_ILi1EEESC_EEEEENS5_IJNSA_ILi128EEESF_NSA_ILi64EEEEEENS_6half_tENS5_IJSC_llEEESI_SJ_NS4_8TiledMMAINS4_8MMA_AtomIJNS4_26SM100_MMA_F16BF16_2x1SM_SSISI_SI_fLi128ELi128ELNS4_4UMMA5MajorE1ELSO_1ELNSN_7ScaleInE0ELSP_0EEEEEENS4_6LayoutINS5_IJSC_SC_SC_EEENS5_IJNSA_ILi0EEESU_SU_EEEEENS5_IJNS4_10UnderscoreESX_SX_EEEEENS4_18SM100_TMA_2SM_LOADENS4_14ComposedLayoutINS4_7SwizzleILi3ELi4ELi3EEENS4_18smem_ptr_flag_bitsILi16EEENSS_INS5_IJSG_SB_EEENS5_IJSC_SG_EEEEEEEvNS4_8identityENS4_28SM100_TMA_2SM_LOAD_MULTICASTES19_vS1A_EENS_8epilogue10collective18CollectiveEpilogueINS1D_23Sm100TmaWarpSpecializedILi4ELi2ELi16ELb1ELb0EEEJNS5_IJSG_SF_SG_EEENS5_IJNSS_ISG_SC_EENSS_INS5_IJNSA_ILi16EEENSA_ILi2EEEEEES17_EEEEESI_NS5_IJlSC_lEEESI_S1P_NS1D_6fusion15FusionCallbacksIS1H_NS1Q_17LinearCombinationISI_fSI_fLNS_15FloatRoundStyleE2EEES1I_S1O_JEEENS4_5SM1004TMEM4LOAD26SM100_TMEM_LOAD_32dp32b16xENS4_13SM90_TMA_LOADENS11_INS12_ILi1ELi4ELi3EEES15_NSS_INS5_IJSB_S1K_EEENS5_IJS1K_SC_EEEEEEENS4_39AutoVectorizingCopyWithAssumedAlignmentILi128EEENS4_14SM90_TMA_STOREES25_S27_S27_EEEvvEEEEvNT_6ParamsE,@"STO_CUDA_ENTRY STV_DEFAULT"
_ZN7cutlass13device_kernelINS_4gemm6kernel13GemmUniversalIN4cute5tupleIJiiiiEEENS1_10collective13CollectiveMmaINS1_35MainloopSm100TmaUmmaWarpSpecializedILi13ELi2ELi4ENS5_IJNS4_1CILi8EEENSA_ILi1EEESC_EEEEENS5_IJNSA_ILi128EEESF_NSA_ILi64EEEEEENS_6half_tENS5_IJSC_llEEESI_SJ_NS4_8TiledMMAINS4_8MMA_AtomIJNS4_26SM100_MMA_F16BF16_2x1SM_SSISI_SI_fLi128ELi128ELNS4_4UMMA5MajorE1ELSO_1ELNSN_7ScaleInE0ELSP_0EEEEEENS4_6LayoutINS5_IJSC_SC_SC_EEENS5_IJNSA_ILi0EEESU_SU_EEEEENS5_IJNS4_10UnderscoreESX_SX_EEEEENS4_18SM100_TMA_2SM_LOADENS4_14ComposedLayoutINS4_7SwizzleILi3ELi4ELi3EEENS4_18smem_ptr_flag_bitsILi16EEENSS_INS5_IJSG_SB_EEENS5_IJSC_SG_EEEEEEEvNS4_8identityENS4_28SM100_TMA_2SM_LOAD_MULTICASTES19_vS1A_EENS_8epilogue10collective18CollectiveEpilogueINS1D_23Sm100TmaWarpSpecializedILi4ELi2ELi16ELb1ELb0EEEJNS5_IJSG_SF_SG_EEENS5_IJNSS_ISG_SC_EENSS_INS5_IJNSA_ILi16EEENSA_ILi2EEEEEES17_EEEEESI_NS5_IJlSC_lEEESI_S1P_NS1D_6fusion15FusionCallbacksIS1H_NS1Q_17LinearCombinationISI_fSI_fLNS_15FloatRoundStyleE2EEES1I_S1O_JEEENS4_5SM1004TMEM4LOAD26SM100_TMEM_LOAD_32dp32b16xENS4_13SM90_TMA_LOADENS11_INS12_ILi1ELi4ELi3EEES15_NSS_INS5_IJSB_S1K_EEENS5_IJS1K_SC_EEEEEEENS4_39AutoVectorizingCopyWithAssumedAlignmentILi128EEENS4_14SM90_TMA_STOREES25_S27_S27_EEEvvEEEEvNT_6ParamsE:
[----:B------:R-:W1:Y:S01]  /*0000*/  LDC R1, c[0x0][0x37c] ;  /* 0x0000df00ff017b82 */ /* 0x000e620000000800 */
[----:B------:R-:W2:Y:S01]  /*0010*/  S2R R72, SR_TID.X ;  /* 0x0000000000487919 */ /* 0x000ea20000002100 */
[----:B------:R-:W3:Y:S06]  /*0020*/  LDCU.64 UR4, c[0x0][0x890] ;  /* 0x00011200ff0477ac */ /* 0x000eec0008000a00 */
[----:B------:R-:W4:Y:S01]  /*0030*/  S2UR UR37, SR_CgaCtaId ;  /* 0x00000000002579c3 */ /* 0x000f220000008800 */
[----:B------:R-:W-:Y:S02]  /*0040*/  PRMT R59, RZ, 0x7610, R59 ;  /* 0x00007610ff3b7816 */ /* 0x000fe4000000003b */
[----:B------:R-:W-:Y:S01]  /*0050*/  ELECT P1, URZ, PT ;  /* 0x0000000000ff782f */ /* 0x000fe20003820000 */
[----:B------:R-:W1:Y:S01]  /*0060*/  LDCU.64 UR46, c[0x0][0x358] ;  /* 0x00006b00ff2e77ac */ /* 0x000e620008000a00 */
[----:B---3--:R-:W-:-:S04]  /*0070*/  UISETP.NE.U32.AND UP0, UPT, UR4, URZ, UPT ;  /* 0x000000ff0400728c */ /* 0x008fc8000bf05070 */
[----:B------:R-:W-:Y:S02]  /*0080*/  UISETP.NE.AND.EX UP0, UPT, UR5, URZ, UPT, UP0 ;  /* 0x000000ff0500728c */ /* 0x000fe4000bf05300 */
[----:B----4-:R-:W-:Y:S02]  /*0090*/  ULOP3.LUT UR9, UR37, 0x1, URZ, 0xc0, !UPT ;  /* 0x0000000125097892 */ /* 0x010fe4000f8ec0ff */
[----:B------:R-:W-:Y:S01]  /*00a0*/  ULOP3.LUT UR8, UR37, 0x1, URZ, 0x3c, !UPT ;  /* 0x0000000125087892 */ /* 0x000fe2000f8e3cff */
[----:B--2---:R-:W-:-:S05]  /*00b0*/  SHF.R.U32.HI R66, RZ, 0x5, R72 ;  /* 0x00000005ff427819 */ /* 0x004fca0000011648 */
[----:B------:R-:W2:Y:S02]  /*00c0*/  SHFL.IDX PT, R0, R66, RZ, 0x1f ;  /* 0x00001fff42007589 */ /* 0x000ea400000e0000 */
[----:B--2---:R-:W-:Y:S01]  /*00d0*/  R2UR UR10, R0 ;  /* 0x00000000000a72ca */ /* 0x004fe200000e0000 */
[----:B-1----:R-:W-:-:S14]  /*00e0*/  BRA.U UP0, `(.L_x_0) ;  /* 0x00000001002c7547 */ /* 0x002fdc000b800000 */
[----:B------:R-:W1:Y:S02]  /*00f0*/  LDCU.64 UR6, c[0x0][0x888] ;  /* 0x00011100ff0677ac */ /* 0x000e640008000a00 */
[----:B-1----:R-:W-:-:S04]  /*0100*/  UISETP.NE.U32.AND UP0, UPT, UR6, URZ, UPT ;  /* 0x000000ff0600728c */ /* 0x002fc8000bf05070 */
[----:B------:R-:W-:-:S09]  /*0110*/  UISETP.NE.AND.EX UP0, UPT, UR7, URZ, UPT, UP0 ;  /* 0x000000ff0700728c */ /* 0x000fd2000bf05300 */
[----:B------:R-:W-:Y:S05]  /*0120*/  BRA.U !UP0, `(.L_x_1) ;  /* 0x0000000108107547 */ /* 0x000fea000b800000 */
[----:B------:R-:W1:Y:S02]  /*0130*/  LDC.64 R2, c[0x0][0x888] ;  /* 0x00022200ff027b82 */ /* 0x000e640000000a00 */
[----:B-1----:R1:W5:Y:S01]  /*0140*/  LDG.E R35, desc[UR46][R2.64] ;  /* 0x0000002e02237981 */ /* 0x002362000c1e1900 */
[----:B------:R-:W-:Y:S01]  /*0150*/  HFMA2 R59, -RZ, RZ, 0, 5.9604644775390625e-08 ;  /* 0x00000001ff3b7431 */ /* 0x000fe200000001ff */
[----:B------:R-:W-:Y:S05]  /*0160*/  BRA `(.L_x_0) ;  /* 0x00000000000c7947 */ /* 0x000fea0003800000 */
.L_x_1:
[----:B------:R-:W1:Y:S01]  /*0170*/  LDCU UR6, c[0x0][0x880] ;  /* 0x00011000ff0677ac */ /* 0x000e620008000800 */
[----:B------:R-:W-:Y:S01]  /*0180*/  HFMA2 R59, -RZ, RZ, 0, 5.9604644775390625e-08 ;  /* 0x00000001ff3b7431 */ /* 0x000fe200000001ff */
[----:B-1----:R-:W-:-:S07]  /*0190*/  MOV R35, UR6 ;  /* 0x0000000600237c02 */ /* 0x002fce0008000f00 */
.L_x_0:
[----:B------:R-:W2:Y:S02]  /*01a0*/  LDCU.64 UR6, c[0x0][0x8b0] ;  /* 0x00011600ff0677ac */ /* 0x000ea40008000a00 */
[----:B--2---:R-:W-:-:S04]  /*01b0*/  UISETP.NE.U32.AND UP0, UPT, UR6, URZ, UPT ;  /* 0x000000ff0600728c */ /* 0x004fc8000bf05070 */
[----:B------:R-:W-:-:S09]  /*01c0*/  UISETP.NE.AND.EX UP0, UPT, UR7, URZ, UPT, UP0 ;  /* 0x000000ff0700728c */ /* 0x000fd2000bf05300 */
[----:B------:R-:W-:Y:S05]  /*01d0*/  BRA.U UP0, `(.L_x_2) ;  /* 0x0000000100247547 */ /* 0x000fea000b800000 */
[----:B------:R-:W2:Y:S02]  /*01e0*/  LDCU.64 UR6, c[0x0][0x8a8] ;  /* 0x00011500ff0677ac */ /* 0x000ea40008000a00 */
[----:B--2---:R-:W-:-:S04]  /*01f0*/  UISETP.NE.U32.AND UP0, UPT, UR6, URZ, UPT ;  /* 0x000000ff0600728c */ /* 0x004fc8000bf05070 */
[----:B------:R-:W-:-:S09]  /*0200*/  UISETP.NE.AND.EX UP0, UPT, UR7, URZ, UPT, UP0 ;  /* 0x000000ff0700728c */ /* 0x000fd2000bf05300 */
[----:B------:R-:W-:Y:S05]  /*0210*/  BRA.U !UP0, `(.L_x_3) ;  /* 0x00000001080c7547 */ /* 0x000fea000b800000 */
[----:B------:R-:W2:Y:S02]  /*0220*/  LDC.64 R32, c[0x0][0x8a8] ;  /* 0x00022a00ff207b82 */ /* 0x000ea40000000a00 */
[----:B--2---:R2:W5:Y:S01]  /*0230*/  LDG.E R32, desc[UR46][R32.64] ;  /* 0x0000002e20207981 */ /* 0x004562000c1e1900 */
[----:B------:R-:W-:Y:S05]  /*0240*/  BRA `(.L_x_2) ;  /* 0x0000000000087947 */ /* 0x000fea0003800000 */
.L_x_3:
[----:B------:R-:W2:Y:S02]  /*0250*/  LDCU UR6, c[0x0][0x8a0] ;  /* 0x00011400ff0677ac */ /* 0x000ea40008000800 */
[----:B--2---:R-:W-:Y:S02]  /*0260*/  MOV R32, UR6 ;  /* 0x0000000600207c02 */ /* 0x004fe40008000f00 */
.L_x_2:
[----:B------:R-:W-:Y:S01]  /*0270*/  IMAD.U32 R0, RZ, RZ, UR10 ;  /* 0x0000000aff007e24 */ /* 0x000fe2000f8e00ff */
[----:B------:R-:W-:Y:S04]  /*0280*/  BSSY.RECONVERGENT B0, `(.L_x_4) ;  /* 0x000000c000007945 */ /* 0x000fe80003800200 */
[C---:B------:R-:W-:Y:S02]  /*0290*/  ISETP.NE.OR P2, PT, R0.reuse, 0x1, !P1 ;  /* 0x000000010000780c */ /* 0x040fe40004f45670 */
[----:B------:R-:W-:-:S11]  /*02a0*/  ISETP.NE.OR P0, PT, R0, 0x3, !P1 ;  /* 0x000000030000780c */ /* 0x000fd60004f05670 */
[----:B------:R-:W-:Y:S05]  /*02b0*/  @P2 BRA `(.L_x_5) ;  /* 0x0000000000202947 */ /* 0x000fea0003800000 */
[----:B------:R-:W3:Y:S02]  /*02c0*/  LDCU.64 UR6, c[0x0][0x348] ;  /* 0x00006900ff0677ac */ /* 0x000ee40008000a00 */
[----:B---3--:R-:W-:Y:S02]  /*02d0*/  UIADD3 UR12, UP1, UPT, UR6, 0x80, URZ ;  /* 0x00000080060c7890 */ /* 0x008fe4000ff3e0ff */
[----:B------:R-:W-:Y:S02]  /*02e0*/  UIADD3 UR6, UP0, UPT, UR6, 0x180, URZ ;  /* 0x0000018006067890 */ /* 0x000fe4000ff1e0ff */
[----:B------:R-:W-:Y:S02]  /*02f0*/  UIADD3.X UR13, UPT, UPT, URZ, UR7, URZ, UP1, !UPT ;  /* 0x00000007ff0d7290 */ /* 0x000fe40008ffe4ff */
[----:B------:R-:W-:-:S07]  /*0300*/  UIADD3.X UR7, UPT, UPT, URZ, UR7, URZ, UP0, !UPT ;  /* 0x00000007ff077290 */ /* 0x000fce00087fe4ff */
[----:B------:R3:W-:Y:S02]  /*0310*/  UTMACCTL.PF [UR12] ;  /* 0x000000000c0079b9 */ /* 0x0007e40008040000 */
[----:B------:R3:W-:Y:S02]  /*0320*/  UTMACCTL.PF [UR6] ;  /* 0x00000000060079b9 */ /* 0x0007e40008040000 */
[----:B---3--:R-:W-:Y:S01]  /*0330*/  NOP ;  /* 0x0000000000007918 */ /* 0x008fe20000000000 */
.L_x_5:
[----:B------:R-:W-:Y:S05]  /*0340*/  BSYNC.RECONVERGENT B0 ;  /* 0x0000000000007941 */ /* 0x000fea0003800200 */
.L_x_4:
[----:B------:R-:W-:Y:S04]  /*0350*/  BSSY.RECONVERGENT B0, `(.L_x_6) ;  /* 0x000000a000007945 */ /* 0x000fe80003800200 */
        /* <DEDUP_REMOVED lines=9> */
.L_x_7:
[----:B------:R-:W-:Y:S05]  /*03f0*/  BSYNC.RECONVERGENT B0 ;  /* 0x0000000000007941 */ /* 0x000fea0003800200 */
.L_x_6:
[----:B------:R-:W3:Y:S01]  /*0400*/  LDCU.64 UR6, c[0x0][0x888] ;  /* 0x00011100ff0677ac */ /* 0x000ee20008000a00 */
[----:B------:R-:W-:Y:S02]  /*0410*/  UISETP.EQ.U32.AND UP0, UPT, UR4, URZ, UPT ;  /* 0x000000ff0400728c */ /* 0x000fe4000bf02070 */
[----:B------:R-:W-:Y:S02]  /*0420*/  UPLOP3.LUT UP5, UPT, UPT, UPT, UPT, 0x80, 0x8 ;  /* 0x000000000008789c */ /* 0x000fe40003faf070 */
[----:B---3--:R-:W-:-:S04]  /*0430*/  UISETP.NE.U32.AND UP1, UPT, UR6, URZ, UPT ;  /* 0x000000ff0600728c */ /* 0x008fc8000bf25070 */
[----:B------:R-:W-:-:S04]  /*0440*/  UISETP.NE.AND.EX UP1, UPT, UR7, URZ, UPT, UP1 ;  /* 0x000000ff0700728c */ /* 0x000fc8000bf25310 */
[----:B------:R-:W-:-:S04]  /*0450*/  UISETP.EQ.OR.EX UP2, UPT, UR5, URZ, !UP1, UP0 ;  /* 0x000000ff0500728c */ /* 0x000fc8000cf42700 */
[----:B------:R-:W-:-:S05]  /*0460*/  UP2UR UR50, UPR, URZ, 0x4 ;  /* 0x00000004ff327883 */ /* 0x000fca0008000000 */
[----:B------:R-:W-:Y:S07]  /*0470*/  BRA.U !UP2, `(.L_x_8) ;  /* 0x000000010a207547 */ /* 0x000fee000b800000 */
[----:B------:R-:W-:Y:S01]  /*0480*/  UISETP.NE.U32.AND UP2, UPT, UR4, URZ, UPT ;  /* 0x000000ff0400728c */ /* 0x000fe2000bf45070 */
[----:B-----5:R-:W-:Y:S01]  /*0490*/  FSETP.NEU.AND P0, PT, R35, RZ, PT ;  /* 0x000000ff2300720b */ /* 0x020fe20003f0d000 */
[----:B------:R-:W-:Y:S02]  /*04a0*/  USEL UR4, URZ, 0xffffffff, UP1 ;  /* 0xffffffffff047887 */ /* 0x000fe40008800000 */
[----:B------:R-:W-:-:S10]  /*04b0*/  UISETP.NE.AND.EX UP2, UPT, UR5, URZ, UPT, UP2 ;  /* 0x000000ff0500728c */ /* 0x000fd4000bf45320 */
[----:B------:R-:W-:Y:S01]  /*04c0*/  VOTEU.ANY UP0, P0 ;  /* 0x0000000000ff7886 */ /* 0x000fe20000000100 */
[----:B------:R-:W-:-:S04]  /*04d0*/  @!UP2 USEL UR4, URZ, 0xffffffff, UP0 ;  /* 0xffffffffff04a887 */ /* 0x000fc80008000000 */
[----:B------:R-:W-:-:S04]  /*04e0*/  ULOP3.LUT UR4, UR4, 0x1, URZ, 0xc0, !UPT ;  /* 0x0000000104047892 */ /* 0x000fc8000f8ec0ff */
[----:B------:R-:W-:-:S11]  /*04f0*/  UISETP.NE.U32.AND UP5, UPT, UR4, 0x1, UPT ;  /* 0x000000010400788c */ /* 0x000fd6000bfa5070 */
.L_x_8:
[----:B------:R-:W3:Y:S01]  /*0500*/  SHFL.IDX PT, R0, R66, RZ, 0x1f ;  /* 0x00001fff42007589 */ /* 0x000ee200000e0000 */
[----:B------:R-:W-:-:S04]  /*0510*/  UISETP.NE.AND UP0, UPT, UR10, 0x2, UPT ;  /* 0x000000020a00788c */ /* 0x000fc8000bf05270 */
[----:B------:R-:W-:Y:S02]  /*0520*/  UISETP.EQ.AND UP2, UPT, UR9, URZ, !UP0 ;  /* 0x000000ff0900728c */ /* 0x000fe4000c742270 */
[----:B------:R-:W-:-:S04]  /*0530*/  USEL UR6, URZ, 0x1, UP0 ;  /* 0x00000001ff067887 */ /* 0x000fc80008000000 */
[----:B------:R-:W-:Y:S02]  /*0540*/  PLOP3.LUT P5, PT, P1, PT, UP2, 0x80, 0x8 ;  /* 0x000000000008781c */ /* 0x000fe40000faf028 */
[----:B---3--:R-:W-:-:S13]  /*0550*/  ISETP.NE.AND P0, PT, R0, RZ, PT ;  /* 0x000000ff0000720c */ /* 0x008fda0003f05270 */
[----:B------:R-:W-:Y:S05]  /*0560*/  @P0 BRA `(.L_x_9) ;  /* 0x0000000000a80947 */ /* 0x000fea0003800000 */
[----:B------:R-:W-:Y:S01]  /*0570*/  ELECT P0, URZ, PT ;  /* 0x0000000000ff782f */ /* 0x000fe20003800000 */
[----:B------:R-:W-:-:S12]  /*0580*/  BSSY.RECONVERGENT B0, `(.L_x_9) ;  /* 0x0000028000007945 */ /* 0x000fd80003800200 */
[----:B------:R-:W-:Y:S05]  /*0590*/  @!P0 BRA `(.L_x_10) ;  /* 0x0000000000988947 */ /* 0x000fea0003800000 */
[----:B------:R-:W-:Y:S01]  /*05a0*/  UMOV UR7, 0x400 ;  /* 0x0000040000077882 */ /* 0x000fe20000000000 */
[----:B------:R-:W-:Y:S01]  /*05b0*/  UMOV UR5, 0x1 ;  /* 0x0000000100057882 */ /* 0x000fe20000000000 */
[----:B------:R-:W-:Y:S01]  /*05c0*/  UMOV UR4, 0x4 ;  /* 0x0000000400047882 */ /* 0x000fe20000000000 */
[----:B------:R-:W-:Y:S02]  /*05d0*/  ULEA UR7, UR37, UR7, 0x18 ;  /* 0x0000000725077291 */ /* 0x000fe4000f8ec0ff */
[----:B------:R-:W-:-:S04]  /*05e0*/  UIADD3 UR12, UPT, UPT, -UR5, 0x100000, URZ ;  /* 0x00100000050c7890 */ /* 0x000fc8000fffe1ff */
[----:B------:R-:W-:Y:S02]  /*05f0*/  USHF.L.U32 UR13, UR12, 0xb, URZ ;  /* 0x0000000b0c0d7899 */ /* 0x000fe400080006ff */
[----:B------:R-:W-:Y:S02]  /*0600*/  USHF.L.U32 UR12, UR12, 0x1, URZ ;  /* 0x000000010c0c7899 */ /* 0x000fe400080006ff */
[----:B------:R-:W-:-:S04]  /*0610*/  UIADD3 UR4, UPT, UPT, -UR4, 0x100000, URZ ;  /* 0x0010000004047890 */ /* 0x000fc8000fffe1ff */
[----:B------:R-:W-:Y:S02]  /*0620*/  USHF.L.U32 UR5, UR4, 0xb, URZ ;  /* 0x0000000b04057899 */ /* 0x000fe400080006ff */
[----:B------:R-:W-:Y:S01]  /*0630*/  USHF.L.U32 UR4, UR4, 0x1, URZ ;  /* 0x0000000104047899 */ /* 0x000fe200080006ff */
[----:B------:R-:W3:Y:S03]  /*0640*/  FENCE.VIEW.ASYNC.S ;  /* 0x00000000000073c6 */ /* 0x000ee60000000000 */
[----:B---3--:R3:W4:Y:S08]  /*0650*/  SYNCS.EXCH.64 URZ, [UR7], UR12 ;  /* 0x0000000c07ff75b2 */ /* 0x0087300008000100 */
[----:B------:R3:W1:Y:S01]  /*0660*/  SYNCS.EXCH.64 URZ, [UR7+0x68], UR4 ;  /* 0x0000680407ff75b2 */ /* 0x0006620008000100 */
        /* <DEDUP_REMOVED lines=23> */
[----:B------:R3:W1:Y:S02]  /*07e0*/  SYNCS.EXCH.64 URZ, [UR7+0xc8], UR4 ;  /* 0x0000c80407ff75b2 */ /* 0x0006640008000100 */
[----:B---34-:R-:W-:Y:S01]  /*07f0*/  NOP ;  /* 0x0000000000007918 */ /* 0x018fe20000000000 */
.L_x_10:
[----:B------:R-:W-:Y:S05]  /*0800*/  BSYNC.RECONVERGENT B0 ;  /* 0x0000000000007941 */ /* 0x000fea0003800200 */
.L_x_9:
[----:B------:R-:W3:Y:S01]  /*0810*/  SHFL.IDX PT, R0, R66, RZ, 0x1f ;  /* 0x00001fff42007589 */ /* 0x000ee200000e0000 */
[----:B------:R-:W-:Y:S01]  /*0820*/  NOP ;  /* 0x0000000000007918 */ /* 0x000fe20000000000 */
[----:B---3--:R-:W-:-:S13]  /*0830*/  ISETP.NE.AND P0, PT, R0, 0x1, PT ;  /* 0x000000010000780c */ /* 0x008fda0003f05270 */
[----:B------:R-:W-:Y:S05]  /*0840*/  @P0 BRA `(.L_x_11) ;  /* 0x0000000000540947 */ /* 0x000fea0003800000 */
        /* <DEDUP_REMOVED lines=10> */
[----:B------:R-:W-:Y:S01]  /*08f0*/  ELECT P0, URZ, PT ;  /* 0x0000000000ff782f */ /* 0x000fe20003800000 */
[----:B------:R-:W3:Y:S02]  /*0900*/  FENCE.VIEW.ASYNC.S ;  /* 0x00000000000073c6 */ /* 0x000ee40000000000 */
[----:B---3--:R3:W4:Y:S08]  /*0910*/  SYNCS.EXCH.64 URZ, [UR7+0xd0], UR12 ;  /* 0x0000d00c07ff75b2 */ /* 0x0087300008000100 */
[----:B------:R3:W1:Y:S01]  /*0920*/  SYNCS.EXCH.64 URZ, [UR7+0xf0], UR4 ;  /* 0x0000f00407ff75b2 */ /* 0x0006620008000100 */
[----:B------:R3:W1:Y:S01]  /*0930*/  SYNCS.EXCH.64 URZ, [UR7+0xd8], UR12 ;  /* 0x0000d80c07ff75b2 */ /* 0x0006620008000100 */
[----:B------:R3:W1:Y:S01]  /*0940*/  SYNCS.EXCH.64 URZ, [UR7+0xf8], UR4 ;  /* 0x0000f80407ff75b2 */ /* 0x0006620008000100 */
[----:B------:R3:W1:Y:S01]  /*0950*/  SYNCS.EXCH.64 URZ, [UR7+0xe0], UR12 ;  /* 0x0000e00c07ff75b2 */ /* 0x0006620008000100 */
[----:B------:R3:W1:Y:S01]  /*0960*/  SYNCS.EXCH.64 URZ, [UR7+0x100], UR4 ;  /* 0x0001000407ff75b2 */ /* 0x0006620008000100 */
[----:B------:R3:W1:Y:S01]  /*0970*/  SYNCS.EXCH.64 URZ, [UR7+0xe8], UR12 ;  /* 0x0000e80c07ff75b2 */ /* 0x0006620008000100 */
[----:B------:R3:W1:Y:S01]  /*0980*/  SYNCS.EXCH.64 URZ, [UR7+0x108], UR4 ;  /* 0x0001080407ff75b2 */ /* 0x0006620008000100 */
[----:B------:R-:W-:Y:S01]  /*0990*/  NOP ;  /* 0x0000000000007918 */ /* 0x000fe20000000000 */
.L_x_11:
[----:B------:R-:W2:Y:S01]  /*09a0*/  SHFL.IDX PT, R0, R66, RZ, 0x1f ;  /* 0x00001fff42007589 */ /* 0x000ea200000e0000 */
[----:B------:R-:W-:Y:S01]  /*09b0*/  NOP ;  /* 0x0000000000007918 */ /* 0x000fe20000000000 */
[----:B--2---:R-:W-:-:S13]  /*09c0*/  ISETP.NE.AND P0, PT, R0, 0x3, PT ;  /* 0x000000030000780c */ /* 0x004fda0003f05270 */
[----:B------:R-:W-:Y:S05]  /*09d0*/  @P0 BRA `(.L_x_12) ;  /* 0x00000000002c0947 */ /* 0x000fea0003800000 */
[----:B---3--:R-:W-:Y:S01]  /*09e0*/  UMOV UR5, 0x400 ;  /* 0x0000040000057882 */ /* 0x008fe20000000000 */
[----:B------:R-:W-:Y:S01]  /*09f0*/  UMOV UR4, 0x20 ;  /* 0x0000002000047882 */ /* 0x000fe20000000000 */
[----:B------:R-:W-:Y:S02]  /*0a00*/  ULEA UR5, UR37, UR5, 0x18 ;  /* 0x0000000525057291 */ /* 0x000fe4000f8ec0ff */
[----:B------:R-:W-:-:S04]  /*0a10*/  UIADD3 UR12, UPT, UPT, -UR4, 0x100000, URZ ;  /* 0x00100000040c7890 */ /* 0x000fc8000fffe1ff */
[----:B------:R-:W-:Y:S02]  /*0a20*/  USHF.L.U32 UR13, UR12, 0xb, URZ ;  /* 0x0000000b0c0d7899 */ /* 0x000fe400080006ff */
[----:B------:R-:W-:Y:S01]  /*0a30*/  USHF.L.U32 UR12, UR12, 0x1, URZ ;  /* 0x000000010c0c7899 */ /* 0x000fe200080006ff */
[----:B------:R-:W-:Y:S01]  /*0a40*/  ELECT P0, URZ, PT ;  /* 0x0000000000ff782f */ /* 0x000fe20003800000 */
[----:B------:R-:W2:Y:S10]  /*0a50*/  FENCE.VIEW.ASYNC.S ;  /* 0x00000000000073c6 */ /* 0x000eb40000000000 */
[----:B--2---:R2:W3:Y:S01]  /*0a60*/  SYNCS.EXCH.64 URZ, [UR5+0x110], UR12 ;  /* 0x0001100c05ff75b2 */ /* 0x0044e20008000100 */
[----:B------:R2:W1:Y:S01]  /*0a70*/  SYNCS.EXCH.64 URZ, [UR5+0x118], UR12 ;  /* 0x0001180c05ff75b2 */ /* 0x0004620008000100 */
[----:B------:R-:W-:Y:S01]  /*0a80*/  NOP ;  /* 0x0000000000007918 */ /* 0x000fe20000000000 */
.L_x_12:
[----:B------:R-:W4:Y:S01]  /*0a90*/  SHFL.IDX PT, R0, R66, RZ, 0x1f ;  /* 0x00001fff42007589 */ /* 0x000f2200000e0000 */
[----:B------:R-:W-:Y:S01]  /*0aa0*/  NOP ;  /* 0x0000000000007918 */ /* 0x000fe20000000000 */
[----:B----4-:R-:W-:-:S13]  /*0ab0*/  ISETP.NE.AND P0, PT, R0, 0x4, PT ;  /* 0x000000040000780c */ /* 0x010fda0003f05270 */
[----:B------:R-:W-:Y:S05]  /*0ac0*/  @P0 BRA `(.L_x_13) ;  /* 0x0000000000480947 */ /* 0x000fea0003800000 */
[----:B---3--:R-:W-:Y:S01]  /*0ad0*/  UMOV UR7, 0x720 ;  /* 0x0000072000077882 */ /* 0x008fe20000000000 */
[----:B--2---:R-:W-:Y:S01]  /*0ae0*/  UMOV UR5, 0x400 ;  /* 0x0000040000057882 */ /* 0x004fe20000000000 */
[----:B------:R-:W-:Y:S01]  /*0af0*/  USEL UR7, UR7, 0x620, UP5 ;  /* 0x0000062007077887 */ /* 0x000fe2000a800000 */
        /* <DEDUP_REMOVED lines=9> */
[----:B------:R-:W2:Y:S02]  /*0b90*/  FENCE.VIEW.ASYNC.S ;  /* 0x00000000000073c6 */ /* 0x000ea40000000000 */
[----:B--2---:R4:W2:Y:S08]  /*0ba0*/  SYNCS.EXCH.64 URZ, [UR5+0x120], UR12 ;  /* 0x0001200c05ff75b2 */ /* 0x0048b00008000100 */
[----:B------:R4:W3:Y:S01]  /*0bb0*/  SYNCS.EXCH.64 URZ, [UR5+0x130], UR14 ;  /* 0x0001300e05ff75b2 */ /* 0x0008e20008000100 */
[----:B------:R4:W1:Y:S01]  /*0bc0*/  SYNCS.EXCH.64 URZ, [UR5+0x128], UR12 ;  /* 0x0001280c05ff75b2 */ /* 0x0008620008000100 */
[----:B------:R4:W1:Y:S02]  /*0bd0*/  SYNCS.EXCH.64 URZ, [UR5+0x138], UR14 ;  /* 0x0001380e05ff75b2 */ /* 0x0008640008000100 */
[----:B----4-:R-:W-:Y:S01]  /*0be0*/  NOP ;  /* 0x0000000000007918 */ /* 0x010fe20000000000 */
.L_x_13:
[----:B------:R-:W4:Y:S01]  /*0bf0*/  SHFL.IDX PT, R0, R66, RZ, 0x1f ;  /* 0x00001fff42007589 */ /* 0x000f2200000e0000 */
[----:B------:R-:W-:Y:S01]  /*0c00*/  NOP ;  /* 0x0000000000007918 */ /* 0x000fe20000000000 */
[----:B----4-:R-:W-:-:S13]  /*0c10*/  ISETP.NE.AND P0, PT, R0, 0x5, PT ;  /* 0x000000050000780c */ /* 0x010fda0003f05270 */
[----:B------:R-:W-:Y:S05]  /*0c20*/  @P0 BRA `(.L_x_14) ;  /* 0x0000000000540947 */ /* 0x000fea0003800000 */
[----:B---3--:R-:W-:Y:S01]  /*0c30*/  UMOV UR7, 0x400 ;  /* 0x0000040000077882 */ /* 0x008fe20000000000 */
[----:B--2---:R-:W-:Y:S01]  /*0c40*/  UMOV UR5, 0x1 ;  /* 0x0000000100057882 */ /* 0x004fe20000000000 */
        /* <DEDUP_REMOVED lines=13> */
[----:B------:R4:W1:Y:S01]  /*0d20*/  SYNCS.EXCH.64 URZ, [UR7+0x168], UR4 ;  /* 0x0001680407ff75b2 */ /* 0x0008620008000100 */
[----:B------:R4:W1:Y:S01]  /*0d30*/  SYNCS.EXCH.64 URZ, [UR7+0x150], UR12 ;  /* 0x0001500c07ff75b2 */ /* 0x0008620008000100 */
[----:B------:R4:W1:Y:S01]  /*0d40*/  SYNCS.EXCH.64 URZ, [UR7+0x170], UR4 ;  /* 0x0001700407ff75b2 */ /* 0x0008620008000100 */
[----:B------:R4:W1:Y:S01]  /*0d50*/  SYNCS.EXCH.64 URZ, [UR7+0x158], UR12 ;  /* 0x0001580c07ff75b2 */ /* 0x0008620008000100 */
[----:B------:R4:W1:Y:S02]  /*0d60*/  SYNCS.EXCH.64 URZ, [UR7+0x178], UR4 ;  /* 0x0001780407ff75b2 */ /* 0x0008640008000100 */
[----:B----4-:R-:W-:Y:S01]  /*0d70*/  NOP ;  /* 0x0000000000007918 */ /* 0x010fe20000000000 */
.L_x_14:
[----:B------:R-:W4:Y:S01]  /*0d80*/  SHFL.IDX PT, R0, R66, RZ, 0x1f ;  /* 0x00001fff42007589 */ /* 0x000f2200000e0000 */
[----:B------:R-:W-:Y:S01]  /*0d90*/  ISETP.NE.OR P1, PT, RZ, UR10, !P1 ;  /* 0x0000000aff007c0c */ /* 0x000fe2000cf25670 */
[----:B------:R-:W-:Y:S01]  /*0da0*/  NOP ;  /* 0x0000000000007918 */ /* 0x000fe20000000000 */
[----:B----4-:R-:W-:-:S13]  /*0db0*/  ISETP.NE.AND P0, PT, R0, 0x3, PT ;  /* 0x000000030000780c */ /* 0x010fda0003f05270 */
[----:B------:R-:W-:Y:S05]  /*0dc0*/  @P0 BRA `(.L_x_15) ;  /* 0x0000000000340947 */ /* 0x000fea0003800000 */
[----:B--23--:R-:W-:Y:S01]  /*0dd0*/  UMOV UR5, 0x400 ;  /* 0x0000040000057882 */ /* 0x00cfe20000000000 */
[----:B------:R-:W-:Y:S01]  /*0de0*/  UMOV UR4, 0x20 ;  /* 0x0000002000047882 */ /* 0x000fe20000000000 */
[----:B------:R-:W-:Y:S02]  /*0df0*/  ULEA UR5, UR37, UR5, 0x18 ;  /* 0x0000000525057291 */ /* 0x000fe4000f8ec0ff */
[----:B------:R-:W-:-:S04]  /*0e00*/  UIADD3 UR12, UPT, UPT, -UR4, 0x100000, URZ ;  /* 0x00100000040c7890 */ /* 0x000fc8000fffe1ff */
[----:B------:R-:W-:Y:S02]  /*0e10*/  USHF.L.U32 UR13, UR12, 0xb, URZ ;  /* 0x0000000b0c0d7899 */ /* 0x000fe400080006ff */
[----:B------:R-:W-:Y:S01]  /*0e20*/  USHF.L.U32 UR12, UR12, 0x1, URZ ;  /* 0x000000010c0c7899 */ /* 0x000fe200080006ff */
[----:B------:R-:W-:Y:S01]  /*0e30*/  ELECT P0, URZ, PT ;  /* 0x0000000000ff782f */ /* 0x000fe20003800000 */
[----:B------:R-:W2:Y:S10]  /*0e40*/  FENCE.VIEW.ASYNC.S ;  /* 0x00000000000073c6 */ /* 0x000eb40000000000 */
[----:B--2---:R4:W2:Y:S01]  /*0e50*/  SYNCS.EXCH.64 URZ, [UR5+0x180], UR12 ;  /* 0x0001800c05ff75b2 */ /* 0x0048a20008000100 */
[----:B------:R4:W3:Y:S01]  /*0e60*/  SYNCS.EXCH.64 URZ, [UR5+0x190], UR12 ;  /* 0x0001900c05ff75b2 */ /* 0x0008e20008000100 */
[----:B------:R4:W1:Y:S01]  /*0e70*/  SYNCS.EXCH.64 URZ, [UR5+0x188], UR12 ;  /* 0x0001880c05ff75b2 */ /* 0x0008620008000100 */
[----:B------:R4:W1:Y:S02]  /*0e80*/  SYNCS.EXCH.64 URZ, [UR5+0x198], UR12 ;  /* 0x0001980c05ff75b2 */ /* 0x0008640008000100 */
[----:B----4-:R-:W-:Y:S01]  /*0e90*/  NOP ;  /* 0x0000000000007918 */ /* 0x010fe20000000000 */
.L_x_15:
[----:B------:R-:W-:Y:S01]  /*0ea0*/  VOTEU.ALL UP0, P1 ;  /* 0x0000000000ff7886 */ /* 0x000fe20000800000 */
[----:B--23--:R-:W-:Y:S01]  /*0eb0*/  UMOV UR12, 0x20 ;  /* 0x00000020000c7882 */ /* 0x00cfe20000000000 */
[----:B------:R-:W2:Y:S01]  /*0ec0*/  LDCU UR5, c[0x0][0x36c] ;  /* 0x00006d80ff0577ac */ /* 0x000ea20008000800 */
[----:B------:R-:W-:Y:S01]  /*0ed0*/  NOP ;  /* 0x0000000000007918 */ /* 0x000fe20000000000 */
[----:B------:R-:W-:Y:S01]  /*0ee0*/  LOP3.LUT R10, R72, 0x1f, RZ, 0xc0, !PT ;  /* 0x0000001f480a7812 */ /* 0x000fe200078ec0ff */
[----:B------:R-:W-:Y:S01]  /*0ef0*/  @!UP0 UMOV UR4, 0x400 ;  /* 0x0000040000048882 */ /* 0x000fe20000000000 */
[----:B------:R-:W-:-:S04]  /*0f00*/  @!UP0 UIADD3 UR12, UPT, UPT, -UR12, 0x100000, URZ ;  /* 0x001000000c0c8890 */ /* 0x000fc8000fffe1ff */
[----:B------:R-:W-:Y:S02]  /*0f10*/  @!UP0 USHF.L.U32 UR13, UR12, 0xb, URZ ;  /* 0x0000000b0c0d8899 */ /* 0x000fe400080006ff */
[----:B------:R-:W-:Y:S02]  /*0f20*/  @!UP0 USHF.L.U32 UR12, UR12, 0x1, URZ ;  /* 0x000000010c0c8899 */ /* 0x000fe400080006ff */
[----:B------:R-:W-:Y:S01]  /*0f30*/  @!UP0 ULEA UR4, UR37, UR4, 0x18 ;  /* 0x0000000425048291 */ /* 0x000fe2000f8ec0ff */
[----:B------:R-:W-:Y:S01]  /*0f40*/  VOTEU.ALL UP0, P1 ;  /* 0x0000000000ff7886 */ /* 0x000fe20000800000 */
[----:B------:R-:W-:Y:S02]  /*0f50*/  UISETP.NE.AND UP4, UPT, UR10, URZ, UPT ;  /* 0x000000ff0a00728c */ /* 0x000fe4000bf85270 */
[----:B--2---:R-:W-:Y:S01]  /*0f60*/  UISETP.EQ.U32.AND UP2, UPT, UR5, 0x1, UPT ;  /* 0x000000010500788c */ /* 0x004fe2000bf42070 */
[----:B------:R-:W2:Y:S07]  /*0f70*/  FENCE.VIEW.ASYNC.S ;  /* 0x00000000000073c6 */ /* 0x000eae0000000000 */
[----:B--2---:R2:W3:Y:S01]  /*0f80*/  @!UP0 SYNCS.EXCH.64 URZ, [UR4+0x1a0], UR12 ;  /* 0x0001a00c04ff85b2 */ /* 0x0044e20008000100 */
[----:B------:R-:W-:Y:S05]  /*0f90*/  BRA.U !UP2, `(.L_x_16) ;  /* 0x000000010a087547 */ /* 0x000fea000b800000 */
[----:B-1-3--:R-:W-:Y:S01]  /*0fa0*/  UCGABAR_ARV ;  /* 0x00000000000079c7 */ /* 0x00afe20008000000 */
[----:B------:R-:W-:Y:S05]  /*0fb0*/  BRA `(.L_x_17) ;  /* 0x0000000000047947 */ /* 0x000fea0003800000 */
.L_x_16:
[----:B-1-3--:R-:W-:Y:S01]  /*0fc0*/  NOP ;  /* 0x0000000000007918 */ /* 0x00afe20000000000 */
.L_x_17:
[----:B------:R-:W1:Y:S01]  /*0fd0*/  S2R R11, SR_CTAID.X ;  /* 0x00000000000b7919 */ /* 0x000e620000002500 */
[----:B------:R-:W-:-:S05]  /*0fe0*/  CS2R.32 R60, SR_CgaSize ;  /* 0x00000000003c7805 */ /* 0x000fca0000008a00 */
[----:B------:R-:W-:-:S05]  /*0ff0*/  IMAD R60, R60, -0xa0, RZ ;  /* 0xffffff603c3c7824 */ /* 0x000fca00078e02ff */
[----:B------:R-:W-:-:S14]  /*1000*/  R2UR UR5, R60 ;  /* 0x000000003c0572ca */ /* 0x000fdc00000e0000 */
[----:B------:R-:W3:Y:S01]  /*1010*/  LDCU UR5, c[0x0][UR5+0x2b0] ;  /* 0x00005600050577ac */ /* 0x000ee20008000800 */
[----:B------:R-:W-:-:S05]  /*1020*/  CS2R.32 R0, SR_CgaSize ;  /* 0x0000000000007805 */ /* 0x000fca0000008a00 */
[----:B------:R-:W-:-:S06]  /*1030*/  IMAD R0, R0, -0xa0, RZ ;  /* 0xffffff6000007824 */ /* 0x000fcc00078e02ff */
[----:B------:R-:W4:Y:S01]  /*1040*/  LDC R0, c[0x0][R0+0x2a0] ;  /* 0x0000a80000007b82 */ /* 0x000f220000000800 */
[----:B------:R-:W-:Y:S01]  /*1050*/  PRMT R8, RZ, 0x7610, R8 ;  /* 0x00007610ff087816 */ /* 0x000fe20000000008 */
[----:B------:R-:W3:Y:S01]  /*1060*/  S2R R20, SR_CTAID.Y ;  /* 0x0000000000147919 */ /* 0x000ee20000002600 */
[----:B------:R-:W-:-:S05]  /*1070*/  CS2R.32 R60, SR_CgaSize ;  /* 0x00000000003c7805 */ /* 0x000fca0000008a00 */
[----:B------:R-:W-:-:S05]  /*1080*/  IMAD R60, R60, -0xa0, RZ ;  /* 0xffffff603c3c7824 */ /* 0x000fca00078e02ff */
[----:B--2---:R-:W-:-:S14]  /*1090*/  R2UR UR4, R60 ;  /* 0x000000003c0472ca */ /* 0x004fdc00000e0000 */
[----:B------:R-:W2:Y:S01]  /*10a0*/  LDCU UR4, c[0x0][UR4+0x2b4] ;  /* 0x00005680040477ac */ /* 0x000ea20008000800 */
[----:B------:R-:W1:Y:S01]  /*10b0*/  LDCU UR11, c[0x0][0xb30] ;  /* 0x00016600ff0b77ac */ /* 0x000e620008000800 */
[----:B------:R-:W3:Y:S01]  /*10c0*/  LDC R9, c[0x0][0xb24] ;  /* 0x0002c900ff097b82 */ /* 0x000ee20000000800 */
[----:B------:R-:W-:Y:S02]  /*10d0*/  UISETP.GT.U32.AND UP0, UPT, UR9, 0xffff, UPT ;  /* 0x0000ffff0900788c */ /* 0x000fe4000bf04070 */
[----:B------:R-:W-:Y:S02]  /*10e0*/  USHF.L.U32 UR7, UR37, 0x9, URZ ;  /* 0x0000000925077899 */ /* 0x000fe400080006ff */
[----:B------:R-:W-:Y:S01]  /*10f0*/  USEL UR12, UR9, 0xffff, !UP0 ;  /* 0x0000ffff090c7887 */ /* 0x000fe2000c000000 */
[----:B------:R-:W-:-:S05]  /*1100*/  CS2R.32 R58, SR_CgaSize ;  /* 0x00000000003a7805 */ /* 0x000fca0000008a00 */
[----:B------:R-:W-:-:S06]  /*1110*/  IMAD R58, R58, -0xa0, RZ ;  /* 0xffffff603a3a7824 */ /* 0x000fcc00078e02ff */
[----:B------:R-:W4:Y:S01]  /*1120*/  LDC R58, c[0x0][R58+0x2a4] ;  /* 0x0000a9003a3a7b82 */ /* 0x000f220000000800 */
[----:B------:R-:W-:Y:S02]  /*1130*/  ULOP3.LUT UR7, UR7, 0xc00, URZ, 0xc0, !UPT ;  /* 0x00000c0007077892 */ /* 0x000fe4000f8ec0ff */
[----:B------:R-:W-:Y:S02]  /*1140*/  ULOP3.LUT UR12, UR12, 0xffff, URZ, 0xc0, !UPT ;  /* 0x0000ffff0c0c7892 */ /* 0x000fe4000f8ec0ff */
[----:B------:R-:W-:-:S03]  /*1150*/  UISETP.NE.AND UP3, UPT, UR10, 0x2, UPT ;  /* 0x000000020a00788c */ /* 0x000fc6000bf65270 */
[----:B------:R-:W4:Y:S01]  /*1160*/  LDC R26, c[0x0][0xb24] ;  /* 0x0002c900ff1a7b82 */ /* 0x000f220000000800 */
[----:B-1----:R-:W-:Y:S01]  /*1170*/  UISETP.NE.AND UP0, UPT, UR11, 0x1, UPT ;  /* 0x000000010b00788c */ /* 0x002fe2000bf05270 */
[----:B------:R-:W-:Y:S01]  /*1180*/  I2FP.F32.U32 R60, R11 ;  /* 0x0000000b003c7245 */ /* 0x000fe20000201000 */
[----:B------:R-:W-:-:S05]  /*1190*/  IMAD.MOV.U32 R21, RZ, RZ, R11 ;  /* 0x000000ffff157224 */ /* 0x000fca00078e000b */
[----:B------:R-:W1:Y:S01]  /*11a0*/  S2UR UR36, SR_CTAID.Z ;  /* 0x00000000002479c3 */ /* 0x000e620000002700 */
[----:B---3--:R-:W-:Y:S02]  /*11b0*/  ISETP.GE.AND P0, PT, R9, 0x1, PT ;  /* 0x000000010900780c */ /* 0x008fe40003f06270 */
[----:B------:R-:W-:Y:S01]  /*11c0*/  I2FP.F32.U32 R3, R20 ;  /* 0x0000001400037245 */ /* 0x000fe20000201000 */
[----:B------:R-:W-:Y:S01]  /*11d0*/  FMUL R60, R60, UR5 ;  /* 0x000000053c3c7c20 */ /* 0x000fe20008400000 */
[----:B------:R-:W-:-:S03]  /*11e0*/  USHF.R.U32.HI UR5, URZ, 0x6, UR7 ;  /* 0x00000006ff057899 */ /* 0x000fc60008011607 */
[----:B--2---:R-:W-:Y:S01]  /*11f0*/  FMUL R3, R3, UR4 ;  /* 0x0000000403037c20 */ /* 0x004fe20008400000 */
[----:B------:R-:W-:Y:S01]  /*1200*/  UMOV UR4, 0x55 ;  /* 0x0000005500047882 */ /* 0x000fe20000000000 */
[----:B------:R-:W2:Y:S01]  /*1210*/  F2I.U32.TRUNC.NTZ R60, R60 ;  /* 0x0000003c003c7305 */ /* 0x000ea2000020f000 */
[----:B------:R-:W-:-:S07]  /*1220*/  USHF.L.U32 UR4, UR4, UR12, URZ ;  /* 0x0000000c04047299 */ /* 0x000fce00080006ff */
[----:B------:R-:W3:Y:S01]  /*1230*/  F2I.U32.TRUNC.NTZ R3, R3 ;  /* 0x0000000300037305 */ /* 0x000ee2000020f000 */
[----:B--2---:R-:W-:-:S04]  /*1240*/  IMAD.MOV R60, RZ, RZ, -R60 ;  /* 0x000000ffff3c7224 */ /* 0x004fc800078e0a3c */
[----:B----4-:R-:W-:Y:S01]  /*1250*/  IMAD R60, R0, R60, R11 ;  /* 0x0000003c003c7224 */ /* 0x010fe200078e020b */
[----:B------:R-:W-:Y:S02]  /*1260*/  PRMT R0, RZ, 0x7610, R0 ;  /* 0x00007610ff007816 */ /* 0x000fe40000000000 */
[----:B---3--:R-:W-:-:S05]  /*1270*/  IADD3 R3, PT, PT, -R3, RZ, RZ ;  /* 0x000000ff03037210 */ /* 0x008fca0007ffe1ff */
[----:B------:R-:W-:Y:S01]  /*1280*/  IMAD R58, R58, R3, R20 ;  /* 0x000000033a3a7224 */ /* 0x000fe200078e0214 */
[----:B-1----:R-:W-:Y:S06]  /*1290*/  BRA.U UP4, `(.L_x_18) ;  /* 0x0000000104607547 */ /* 0x002fec000b800000 */
[----:B------:R-:W-:Y:S02]  /*12a0*/  ISETP.NE.AND P4, PT, R58, RZ, PT ;  /* 0x000000ff3a00720c */ /* 0x000fe40003f85270 */
[C---:B------:R-:W-:Y:S02]  /*12b0*/  LOP3.LUT R2, R60.reuse, 0x2, RZ, 0x3c, !PT ;  /* 0x000000023c027812 */ /* 0x040fe400078e3cff */
[C---:B------:R-:W-:Y:S02]  /*12c0*/  LOP3.LUT R0, R60.reuse, 0x4, RZ, 0x3c, !PT ;  /* 0x000000043c007812 */ /* 0x040fe400078e3cff */
[----:B------:R-:W-:Y:S02]  /*12d0*/  ISETP.GT.U32.AND P3, PT, R60, 0x1, P4 ;  /* 0x000000013c00780c */ /* 0x000fe40002764070 */
[----:B------:R-:W-:Y:S02]  /*12e0*/  ISETP.GT.U32.AND P2, PT, R2, 0x1, P4 ;  /* 0x000000010200780c */ /* 0x000fe40002744070 */
[----:B------:R-:W-:-:S02]  /*12f0*/  ISETP.GT.U32.AND P1, PT, R0, 0x1, P4 ;  /* 0x000000010000780c */ /* 0x000fc40002724070 */
[----:B------:R-:W-:Y:S02]  /*1300*/  LOP3.LUT R4, R60, 0x6, RZ, 0x3c, !PT ;  /* 0x000000063c047812 */ /* 0x000fe400078e3cff */
[----:B------:R-:W-:Y:S02]  /*1310*/  SEL R2, RZ, 0x1, P3 ;  /* 0x00000001ff027807 */ /* 0x000fe40001800000 */
[----:B------:R-:W-:Y:S02]  /*1320*/  SEL R3, RZ, 0x2, P3 ;  /* 0x00000002ff037807 */ /* 0x000fe40001800000 */
[----:B------:R-:W-:Y:S02]  /*1330*/  SEL R0, RZ, 0x4, P2 ;  /* 0x00000004ff007807 */ /* 0x000fe40001000000 */
[----:B------:R-:W-:Y:S02]  /*1340*/  ISETP.GT.U32.AND P4, PT, R4, 0x1, P4 ;  /* 0x000000010400780c */ /* 0x000fe40002784070 */
[----:B------:R-:W-:-:S02]  /*1350*/  IADD3 R0, PT, PT, R0, R3, R2 ;  /* 0x0000000300007210 */ /* 0x000fc40007ffe002 */
[----:B------:R-:W-:Y:S02]  /*1360*/  SEL R4, RZ, 0x10, P1 ;  /* 0x00000010ff047807 */ /* 0x000fe40000800000 */
[----:B------:R-:W-:Y:S02]  /*1370*/  SEL R3, RZ, 0x8, P2 ;  /* 0x00000008ff037807 */ /* 0x000fe40001000000 */
[----:B------:R-:W-:Y:S02]  /*1380*/  SEL R2, RZ, 0x40, P4 ;  /* 0x00000040ff027807 */ /* 0x000fe40002000000 */
[----:B------:R-:W-:Y:S02]  /*1390*/  SEL R5, RZ, 0x20, P1 ;  /* 0x00000020ff057807 */ /* 0x000fe40000800000 */
[----:B------:R-:W-:Y:S01]  /*13a0*/  IADD3 R4, PT, PT, R4, R0, R3 ;  /* 0x0000000004047210 */ /* 0x000fe20007ffe003 */
[----:B------:R-:W-:Y:S01]  /*13b0*/  IMAD.MOV.U32 R0, RZ, RZ, 0x3 ;  /* 0x00000003ff007424 */ /* 0x000fe200078e00ff */
[----:B------:R-:W-:-:S02]  /*13c0*/  LOP3.LUT R3, R60, 0xfffffffe, RZ, 0xc0, !PT ;  /* 0xfffffffe3c037812 */ /* 0x000fc400078ec0ff */
[----:B------:R-:W-:Y:S02]  /*13d0*/  IADD3 R5, PT, PT, R2, R4, R5 ;  /* 0x0000000402057210 */ /* 0x000fe40007ffe005 */
[----:B------:R-:W-:Y:S02]  /*13e0*/  SEL R2, RZ, 0x80, P4 ;  /* 0x00000080ff027807 */ /* 0x000fe40002000000 */
[----:B------:R-:W-:-:S03]  /*13f0*/  SHF.L.U32 R0, R0, R3, RZ ;  /* 0x0000000300007219 */ /* 0x000fc600000006ff */
[----:B------:R-:W-:-:S05]  /*1400*/  IMAD.IADD R2, R5, 0x1, R2 ;  /* 0x0000000105027824 */ /* 0x000fca00078e0202 */
[----:B------:R-:W-:Y:S02]  /*1410*/  PRMT R8, R2, 0x7610, R8 ;  /* 0x0000761002087816 */ /* 0x000fe40000000008 */
.L_x_18:
[----:B------:R-:W-:Y:S05]  /*1420*/  @!P0 BRA `(.L_x_19) ;  /* 0x0000000000b88947 */ /* 0x000fea0003800000 */
[----:B------:R-:W1:Y:S01]  /*1430*/  LDC.64 R4, c[0x0][0xb18] ;  /* 0x0002c600ff047b82 */ /* 0x000e620000000a00 */
[----:B------:R-:W-:-:S07]  /*1440*/  ISETP.NE.AND P0, PT, R9, 0x1, PT ;  /* 0x000000010900780c */ /* 0x000fce0003f05270 */
[----:B------:R-:W2:Y:S08]  /*1450*/  LDC R14, c[0x0][0xb0c] ;  /* 0x0002c300ff0e7b82 */ /* 0x000eb00000000800 */
[----:B------:R-:W3:Y:S08]  /*1460*/  LDC R13, c[0x0][0x370] ;  /* 0x0000dc00ff0d7b82 */ /* 0x000ef00000000800 */
[----:B------:R-:W4:Y:S01]  /*1470*/  LDC R16, c[0x0][0x374] ;  /* 0x0000dd00ff107b82 */ /* 0x000f220000000800 */
[----:B-1----:R-:W-:-:S07]  /*1480*/  ISETP.NE.AND P1, PT, R4, 0x1, PT ;  /* 0x000000010400780c */ /* 0x002fce0003f25270 */
[----:B------:R-:W3:Y:S01]  /*1490*/  LDC.64 R6, c[0x0][0xb10] ;  /* 0x0002c400ff067b82 */ /* 0x000ee20000000a00 */
[----:B--2---:R-:W-:-:S07]  /*14a0*/  ISETP.NE.AND P2, PT, R14, 0x1, PT ;  /* 0x000000010e00780c */ /* 0x004fce0003f45270 */
[----:B------:R-:W1:Y:S08]  /*14b0*/  LDC R12, c[0x0][0xb20] ;  /* 0x0002c800ff0c7b82 */ /* 0x000e700000000800 */
[----:B------:R-:W2:Y:S01]  /*14c0*/  LDC.64 R2, c[0x0][0xb28] ;  /* 0x0002ca00ff027b82 */ /* 0x000ea20000000a00 */
[----:B----4-:R-:W-:-:S04]  /*14d0*/  IMAD.HI.U32 R15, R16, R5, RZ ;  /* 0x00000005100f7227 */ /* 0x010fc800078e00ff */
[----:B------:R-:W-:-:S04]  /*14e0*/  IMAD.HI.U32 R5, R20, R5, RZ ;  /* 0x0000000514057227 */ /* 0x000fc800078e00ff */
[----:B---3--:R-:W-:-:S04]  /*14f0*/  IMAD.HI.U32 R18, R13, R6, RZ ;  /* 0x000000060d127227 */ /* 0x008fc800078e00ff */
[C---:B------:R-:W-:Y:S01]  /*1500*/  IMAD.HI.U32 R22, R11.reuse, R6, RZ ;  /* 0x000000060b167227 */ /* 0x040fe200078e00ff */
[-C--:B------:R-:W-:Y:S02]  /*1510*/  @P2 SHF.R.U32.HI R13, RZ, R7.reuse, R18 ;  /* 0x00000007ff0d2219 */ /* 0x080fe40000011612 */
[-C--:B-1----:R-:W-:Y:S02]  /*1520*/  @P1 SHF.R.U32.HI R16, RZ, R12.reuse, R15 ;  /* 0x0000000cff101219 */ /* 0x082fe4000001160f */
[----:B------:R-:W-:Y:S02]  /*1530*/  SHF.R.U32.HI R5, RZ, R12, R5 ;  /* 0x0000000cff057219 */ /* 0x000fe40000011605 */
[----:B------:R-:W-:Y:S02]  /*1540*/  SHF.R.U32.HI R22, RZ, R7, R22 ;  /* 0x00000007ff167219 */ /* 0x000fe40000011616 */
[----:B------:R-:W-:Y:S01]  /*1550*/  SEL R5, R20, R5, !P1 ;  /* 0x0000000514057207 */ /* 0x000fe20004800000 */
[----:B--2---:R-:W-:Y:S01]  /*1560*/  IMAD.HI.U32 R18, R16, R2, RZ ;  /* 0x0000000210127227 */ /* 0x004fe200078e00ff */
[----:B------:R-:W-:-:S02]  /*1570*/  SEL R21, R11, R22, !P2 ;  /* 0x000000160b157207 */ /* 0x000fc40005000000 */
[----:B------:R-:W-:Y:S01]  /*1580*/  IADD3 R7, PT, PT, -R5, RZ, RZ ;  /* 0x000000ff05077210 */ /* 0x000fe20007ffe1ff */
[----:B------:R-:W-:Y:S01]  /*1590*/  IMAD.HI.U32 R6, R13, R2, RZ ;  /* 0x000000020d067227 */ /* 0x000fe200078e00ff */
[----:B------:R-:W-:-:S03]  /*15a0*/  @P0 SHF.R.U32.HI R16, RZ, R3, R18 ;  /* 0x00000003ff100219 */ /* 0x000fc60000011612 */
[----:B------:R-:W-:Y:S01]  /*15b0*/  IMAD R7, R4, R7, R20 ;  /* 0x0000000704077224 */ /* 0x000fe200078e0214 */
[----:B------:R-:W-:Y:S01]  /*15c0*/  @P0 SHF.R.U32.HI R13, RZ, R3, R6 ;  /* 0x00000003ff0d0219 */ /* 0x000fe20000011606 */
[----:B------:R-:W-:-:S04]  /*15d0*/  IMAD R16, R16, R9, RZ ;  /* 0x0000000910107224 */ /* 0x000fc800078e02ff */
[----:B------:R-:W-:Y:S01]  /*15e0*/  IMAD R6, R13, R9, RZ ;  /* 0x000000090d067224 */ /* 0x000fe200078e02ff */
[----:B------:R-:W-:-:S04]  /*15f0*/  ISETP.GE.AND P1, PT, R5, R16, PT ;  /* 0x000000100500720c */ /* 0x000fc80003f26270 */
[----:B------:R-:W-:Y:S01]  /*1600*/  ISETP.GE.OR P1, PT, R21, R6, P1 ;  /* 0x000000061500720c */ /* 0x000fe20000f26670 */
[----:B------:R-:W-:-:S05]  /*1610*/  IMAD.HI.U32 R6, R5, R2, RZ ;  /* 0x0000000205067227 */ /* 0x000fca00078e00ff */
[----:B------:R-:W-:-:S04]  /*1620*/  SHF.R.U32.HI R6, RZ, R3, R6 ;  /* 0x00000003ff067219 */ /* 0x000fc80000011606 */
[----:B------:R-:W-:-:S03]  /*1630*/  SEL R6, R5, R6, !P0 ;  /* 0x0000000605067207 */ /* 0x000fc60004000000 */
[----:B------:R-:W-:Y:S01]  /*1640*/  @!P1 IMAD.HI.U32 R12, R21, R2, RZ ;  /* 0x00000002150c9227 */ /* 0x000fe200078e00ff */
[----:B------:R-:W-:-:S04]  /*1650*/  IADD3 R2, PT, PT, -R6, RZ, RZ ;  /* 0x000000ff06027210 */ /* 0x000fc80007ffe1ff */
[----:B------:R-:W-:Y:S01]  /*1660*/  @!P1 SHF.R.U32.HI R12, RZ, R3, R12 ;  /* 0x00000003ff0c9219 */ /* 0x000fe2000001160c */
[----:B------:R-:W-:-:S03]  /*1670*/  IMAD R2, R9, R2, R5 ;  /* 0x0000000209027224 */ /* 0x000fc600078e0205 */
[----:B------:R-:W-:-:S05]  /*1680*/  @!P1 SEL R3, R21, R12, !P0 ;  /* 0x0000000c15039207 */ /* 0x000fca0004000000 */
[--C-:B------:R-:W-:Y:S02]  /*1690*/  @!P1 IMAD.IADD R6, R6, 0x1, -R3.reuse ;  /* 0x0000000106069824 */ /* 0x100fe400078e0a03 */
[----:B------:R-:W-:Y:S01]  /*16a0*/  @!P1 IMAD R3, R2, R13, R3 ;  /* 0x0000000d02039224 */ /* 0x000fe200078e0203 */
[----:B------:R-:W-:Y:S01]  /*16b0*/  IADD3 R2, PT, PT, -R21, RZ, RZ ;  /* 0x000000ff15027210 */ /* 0x000fe20007ffe1ff */
[----:B------:R-:W-:Y:S02]  /*16c0*/  @!P1 IMAD R5, R6, R9, R21 ;  /* 0x0000000906059224 */ /* 0x000fe400078e0215 */
[----:B------:R-:W-:Y:S02]  /*16d0*/  @!P1 IMAD.MOV.U32 R21, RZ, RZ, R3 ;  /* 0x000000ffff159224 */ /* 0x000fe400078e0003 */
[----:B------:R-:W-:Y:S02]  /*16e0*/  IMAD R2, R14, R2, R11 ;  /* 0x000000020e027224 */ /* 0x000fe400078e020b */
[----:B------:R-:W-:-:S02]  /*16f0*/  IMAD R20, R5, R4, R7 ;  /* 0x0000000405147224 */ /* 0x000fc400078e0207 */
[----:B------:R-:W-:Y:S02]  /*1700*/  IMAD R21, R21, R14, R2 ;  /* 0x0000000e15157224 */ /* 0x000fe400078e0202 */
.L_x_19:
[----:B------:R-:W-:Y:S05]  /*1710*/  BRA.U UP0, `(.L_x_20) ;  /* 0x0000000100407547 */ /* 0x000fea000b800000 */
[----:B------:R-:W1:Y:S08]  /*1720*/  LDC.64 R4, c[0x0][0xb10] ;  /* 0x0002c400ff047b82 */ /* 0x000e700000000a00 */
[----:B------:R-:W2:Y:S08]  /*1730*/  LDC.64 R2, c[0x0][0xb18] ;  /* 0x0002c600ff027b82 */ /* 0x000eb00000000a00 */
[----:B------:R-:W3:Y:S08]  /*1740*/  LDC R6, c[0x0][0xb20] ;  /* 0x0002c800ff067b82 */ /* 0x000ef00000000800 */
[----:B------:R-:W4:Y:S01]  /*1750*/  LDC R12, c[0x0][0xb0c] ;  /* 0x0002c300ff0c7b82 */ /* 0x000f220000000800 */
[----:B-1----:R-:W-:-:S05]  /*1760*/  IMAD.HI.U32 R4, R21, R4, RZ ;  /* 0x0000000415047227 */ /* 0x002fca00078e00ff */
[----:B------:R-:W-:Y:S01]  /*1770*/  SHF.R.U32.HI R4, RZ, R5, R4 ;  /* 0x00000005ff047219 */ /* 0x000fe20000011604 */
[----:B--2---:R-:W-:Y:S01]  /*1780*/  IMAD.HI.U32 R3, R20, R3, RZ ;  /* 0x0000000314037227 */ /* 0x004fe200078e00ff */
[----:B------:R-:W-:-:S04]  /*1790*/  ISETP.NE.AND P0, PT, R2, 0x1, PT ;  /* 0x000000010200780c */ /* 0x000fc80003f05270 */
[----:B---3--:R-:W-:-:S04]  /*17a0*/  SHF.R.U32.HI R3, RZ, R6, R3 ;  /* 0x00000006ff037219 */ /* 0x008fc80000011603 */
[----:B------:R-:W-:Y:S02]  /*17b0*/  SEL R3, R20, R3, !P0 ;  /* 0x0000000314037207 */ /* 0x000fe40004000000 */
[----:B----4-:R-:W-:-:S04]  /*17c0*/  ISETP.NE.AND P1, PT, R12, 0x1, PT ;  /* 0x000000010c00780c */ /* 0x010fc80003f25270 */
[----:B------:R-:W-:-:S05]  /*17d0*/  SEL R6, R21, R4, !P1 ;  /* 0x0000000415067207 */ /* 0x000fca0004800000 */
[----:B------:R-:W-:Y:S02]  /*17e0*/  IMAD.IADD R4, R3, 0x1, -R6 ;  /* 0x0000000103047824 */ /* 0x000fe400078e0a06 */
[----:B------:R-:W-:Y:S02]  /*17f0*/  IMAD.IADD R3, R6, 0x1, -R3 ;  /* 0x0000000106037824 */ /* 0x000fe400078e0a03 */
[----:B------:R-:W-:Y:S02]  /*1800*/  IMAD R21, R4, R12, R21 ;  /* 0x0000000c04157224 */ /* 0x000fe400078e0215 */
[----:B------:R-:W-:Y:S02]  /*1810*/  IMAD R20, R3, R2, R20 ;  /* 0x0000000203147224 */ /* 0x000fe400078e0214 */
.L_x_20:
[----:B------:R-:W-:Y:S05]  /*1820*/  BRA.U !UP2, `(.L_x_21) ;  /* 0x000000010a0c7547 */ /* 0x000fea000b800000 */
[----:B------:R-:W-:Y:S01]  /*1830*/  UCGABAR_WAIT ;  /* 0x0000000000007dc7 */ /* 0x000fe20008000000 */
[----:B------:R-:W-:Y:S01]  /*1840*/  CCTL.IVALL ;  /* 0x00000000ff00798f */ /* 0x000fe20002000000 */
[----:B------:R-:W-:Y:S05]  /*1850*/  BRA `(.L_x_22) ;  /* 0x0000000000047947 */ /* 0x000fea0003800000 */
.L_x_21:
[----:B------:R-:W-:Y:S06]  /*1860*/  BAR.SYNC.DEFER_BLOCKING 0x0 ;  /* 0x0000000000007b1d */ /* 0x000fec0000010000 */
.L_x_22:
[----:B------:R-:W-:Y:S05]  /*1870*/  BRA.U UP3, `(.L_x_23) ;  /* 0x0000001903087547 */ /* 0x000fea000b800000 */
[----:B------:R-:W1:Y:S01]  /*1880*/  LDCU UR13, c[0x0][0x38c] ;  /* 0x00007180ff0d77ac */ /* 0x000e620008000800 */
[----:B------:R-:W2:Y:S01]  /*1890*/  LDC R9, c[0x0][0x370] ;  /* 0x0000dc00ff097b82 */ /* 0x000ea20000000800 */
[----:B------:R-:W-:Y:S01]  /*18a0*/  IMAD.SHL.U32 R16, R11, 0x40, RZ ;  /* 0x000000400b107824 */ /* 0x000fe200078e00ff */
[----:B------:R-:W-:Y:S01]  /*18b0*/  PLOP3.LUT P1, PT, PT, PT, UP5, 0x80, 0x8 ;  /* 0x000000000008781c */ /* 0x000fe20003f2f058 */
[----:B------:R-:W-:Y:S01]  /*18c0*/  HFMA2 R12, -RZ, RZ, 0, 0 ;  /* 0x00000000ff0c7431 */ /* 0x000fe200000001ff */
[----:B------:R-:W-:Y:S01]  /*18d0*/  UISETP.NE.AND UP1, UPT, UR10, URZ, UPT ;  /* 0x000000ff0a00728c */ /* 0x000fe2000bf25270 */
[----:B------:R-:W-:Y:S01]  /*18e0*/  ISETP.NE.AND P4, PT, R10, RZ, P5 ;  /* 0x000000ff0a00720c */ /* 0x000fe20002f85270 */
[----:B------:R-:W-:Y:S01]  /*18f0*/  IMAD.MOV.U32 R15, RZ, RZ, 0x1 ;  /* 0x00000001ff0f7424 */ /* 0x000fe200078e00ff */
[----:B------:R-:W-:Y:S01]  /*1900*/  PLOP3.LUT P1, PT, P1, PT, PT, 0x8, 0x80 ;  /* 0x000000000080781c */ /* 0x000fe20000f2e170 */
[----:B------:R-:W3:Y:S01]  /*1910*/  LDC R0, c[0x0][0x374] ;  /* 0x0000dd00ff007b82 */ /* 0x000ee20000000800 */
[----:B------:R-:W-:Y:S01]  /*1920*/  IMAD.MOV.U32 R14, RZ, RZ, RZ ;  /* 0x000000ffff0e7224 */ /* 0x000fe200078e00ff */
[----:B------:R-:W-:Y:S01]  /*1930*/  MOV R8, 0x1 ;  /* 0x0000000100087802 */ /* 0x000fe20000000f00 */
[----:B------:R-:W-:Y:S01]  /*1940*/  IMAD.MOV.U32 R10, RZ, RZ, RZ ;  /* 0x000000ffff0a7224 */ /* 0x000fe200078e00ff */
[----:B------:R-:W-:Y:S01]  /*1950*/  LOP3.LUT R16, R16, 0x40, RZ, 0xc0, !PT ;  /* 0x0000004010107812 */ /* 0x000fe200078ec0ff */
[----:B------:R-:W4:Y:S01]  /*1960*/  LDCU.64 UR22, c[0x0][0x348] ;  /* 0x00006900ff1677ac */ /* 0x000f220008000a00 */
[----:B-1----:R-:W-:-:S02]  /*1970*/  UIADD3 UR8, UPT, UPT, UR13, 0x3f, URZ ;  /* 0x0000003f0d087890 */ /* 0x002fc4000fffe0ff */
[----:B------:R-:W-:Y:S02]  /*1980*/  USEL UR25, UR6, 0x2, UP1 ;  /* 0x0000000206197887 */ /* 0x000fe40008800000 */
[----:B------:R-:W-:Y:S01]  /*1990*/  USHF.R.S32.HI UR15, URZ, 0x1f, UR8 ;  /* 0x0000001fff0f7899 */ /* 0x000fe20008011408 */
[----:B------:R-:W-:-:S03]  /*19a0*/  UMOV UR26, URZ ;  /* 0x000000ff001a7c82 */ /* 0x000fc60008000000 */
[----:B------:R-:W-:Y:S02]  /*19b0*/  ULEA.HI UR15, UR15, UR8, URZ, 0x6 ;  /* 0x000000080f0f7291 */ /* 0x000fe4000f8f30ff */
[----:B------:R-:W-:Y:S02]  /*19c0*/  UIADD3 UR8, UPT, UPT, UR13, -0x1, URZ ;  /* 0xffffffff0d087890 */ /* 0x000fe4000fffe0ff */
[----:B------:R-:W-:Y:S02]  /*19d0*/  USHF.R.S32.HI UR15, URZ, 0x6, UR15 ;  /* 0x00000006ff0f7899 */ /* 0x000fe4000801140f */
[----:B------:R-:W-:Y:S02]  /*19e0*/  UISETP.GE.U32.AND UP2, UPT, UR8, -0x7f, UPT ;  /* 0xffffff810800788c */ /* 0x000fe4000bf46070 */
[----:B------:R-:W-:Y:S02]  /*19f0*/  UISETP.LT.U32.AND UP0, UPT, UR15, 0xd, UPT ;  /* 0x0000000d0f00788c */ /* 0x000fe4000bf01070 */
[----:B------:R-:W-:-:S02]  /*1a00*/  UIADD3 UR13, UPT, UPT, UR13, 0x7e, URZ ;  /* 0x0000007e0d0d7890 */ /* 0x000fc4000fffe0ff */
[----:B------:R-:W-:-:S04]  /*1a10*/  USEL UR14, UR15, 0xd, UP0 ;  /* 0x0000000d0f0e7887 */ /* 0x000fc80008000000 */
[----:B------:R-:W-:Y:S02]  /*1a20*/  UIADD3 UR24, UPT, UPT, UR14, -0x1, URZ ;  /* 0xffffffff0e187890 */ /* 0x000fe4000fffe0ff */
[----:B------:R-:W-:Y:S02]  /*1a30*/  @UP2 UIADD3 UR24, UPT, UPT, UR14, URZ, URZ ;  /* 0x000000ff0e182290 */ /* 0x000fe4000fffe0ff */
[----:B------:R-:W-:Y:S02]  /*1a40*/  UIADD3 UR27, UPT, UPT, UR15, -UR14, URZ ;  /* 0x8000000e0f1b7290 */ /* 0x000fe4000fffe0ff */
[----:B------:R-:W-:Y:S02]  /*1a50*/  UIADD3 UR21, UPT, UPT, UR24, 0x1, URZ ;  /* 0x0000000118157890 */ /* 0x000fe4000fffe0ff */
[----:B--2-4-:R-:W-:-:S12]  /*1a60*/  UIADD3 UR24, UPT, UPT, -UR24, URZ, URZ ;  /* 0x000000ff18187290 */ /* 0x014fd8000fffe1ff */
.L_x_43:
[----:B------:R-:W-:Y:S01]  /*1a70*/  UISETP.NE.AND UP0, UPT, UR37, URZ, UPT ;  /* 0x000000ff2500728c */ /* 0x000fe2000bf05270 */
[----:B------:R-:W1:Y:S08]  /*1a80*/  S2UR UR37, SR_CgaCtaId ;  /* 0x00000000002579c3 */ /* 0x000e700000008800 */
[----:B------:R-:W-:Y:S05]  /*1a90*/  BRA.U UP0, `(.L_x_24) ;  /* 0x0000000100347547 */ /* 0x000fea000b800000 */
[----:B------:R-:W2:Y:S01]  /*1aa0*/  S2R R2, SR_CgaCtaId ;  /* 0x0000000000027919 */ /* 0x000ea20000008800 */
[----:B------:R-:W-:-:S04]  /*1ab0*/  MOV R3, 0x400 ;  /* 0x0000040000037802 */ /* 0x000fc80000000f00 */
[----:B--2---:R-:W-:Y:S02]  /*1ac0*/  LEA R3, R2, R3, 0x18 ;  /* 0x0000000302037211 */ /* 0x004fe400078ec0ff */
[----:B------:R-:W-:-:S03]  /*1ad0*/  SHF.L.U32 R2, R8, 0x1f, RZ ;  /* 0x0000001f08027819 */ /* 0x000fc600000006ff */
[----:B------:R-:W-:-:S04]  /*1ae0*/  IMAD R3, R10, 0x8, R3 ;  /* 0x000000080a037824 */ /* 0x000fc800078e0203 */
[----:B------:R-:W2:Y:S02]  /*1af0*/  SYNCS.PHASECHK.TRANS64.TRYWAIT P0, [R3+URZ+0x190], R2 ;  /* 0x00019002030075a7 */ /* 0x000ea400080011ff */
[----:B--2---:R-:W-:Y:S05]  /*1b00*/  @!P0 BRA `(.L_x_25) ;  /* 0x0000007400588947 */ /* 0x004fea0003800000 */
.L_x_159:
[----:B------:R-:W-:Y:S01]  /*1b10*/  VIADD R10, R10, 0x1 ;  /* 0x000000010a0a7836 */ /* 0x000fe20000000000 */
[----:B------:R2:W-:Y:S04]  /*1b20*/  SYNCS.ARRIVE.TRANS64.A1T0 RZ, [R3+URZ+0x180], RZ ;  /* 0x000180ff03ff79a7 */ /* 0x0005e800081000ff */
[----:B------:R-:W-:-:S04]  /*1b30*/  ISETP.NE.AND P0, PT, R10, 0x2, PT ;  /* 0x000000020a00780c */ /* 0x000fc80003f05270 */
[----:B------:R-:W-:Y:S02]  /*1b40*/  SEL R10, R10, RZ, P0 ;  /* 0x000000ff0a0a7207 */ /* 0x000fe40000000000 */
[----:B--2---:R-:W-:-:S04]  /*1b50*/  SEL R3, RZ, 0x1, P0 ;  /* 0x00000001ff037807 */ /* 0x004fc80000000000 */
[----:B------:R-:W-:-:S07]  /*1b60*/  LOP3.LUT R8, R8, R3, RZ, 0x3c, !PT ;  /* 0x0000000308087212 */ /* 0x000fce00078e3cff */
.L_x_24:
[----:B------:R-:W-:Y:S01]  /*1b70*/  UMOV UR6, 0x400 ;  /* 0x0000040000067882 */ /* 0x000fe20000000000 */
[----:B------:R-:W-:Y:S01]  /*1b80*/  LEA.HI R3, R21, R21, RZ, 0x1 ;  /* 0x0000001515037211 */ /* 0x000fe200078f08ff */
[----:B-1----:R-:W-:Y:S01]  /*1b90*/  ULEA UR6, UR37, UR6, 0x18 ;  /* 0x0000000625067291 */ /* 0x002fe2000f8ec0ff */
[----:B------:R-:W-:Y:S01]  /*1ba0*/  SHF.L.U32 R2, R15, 0x1f, RZ ;  /* 0x0000001f0f027819 */ /* 0x000fe200000006ff */
[----:B------:R-:W-:Y:S01]  /*1bb0*/  UISETP.GE.U32.AND UP0, UPT, UR13, 0x7f, UPT ;  /* 0x0000007f0d00788c */ /* 0x000fe2000bf06070 */
[C---:B------:R-:W-:Y:S01]  /*1bc0*/  R2UR UR9, R16.reuse ;  /* 0x00000000100972ca */ /* 0x040fe200000e0000 */
[----:B------:R-:W-:Y:S01]  /*1bd0*/  ULEA UR8, UR26, UR6, 0x3 ;  /* 0x000000061a087291 */ /* 0x000fe2000f8e18ff */
[----:B------:R-:W-:Y:S01]  /*1be0*/  IMAD.SHL.U32 R3, R3, 0x40, RZ ;  /* 0x0000004003037824 */ /* 0x000fe200078e00ff */
[----:B------:R-:W-:Y:S01]  /*1bf0*/  R2UR UR10, R16 ;  /* 0x00000000100a72ca */ /* 0x000fe200000e0000 */
[----:B------:R-:W-:-:S03]  /*1c00*/  UMOV UR28, URZ ;  /* 0x000000ff001c7c82 */ /* 0x000fc60008000000 */
[----:B------:R-:W-:-:S03]  /*1c10*/  R2UR UR34, R3 ;  /* 0x00000000032272ca */ /* 0x000fc600000e0000 */
[----:B------:R1:W2:Y:S01]  /*1c20*/  SYNCS.PHASECHK.TRANS64.TRYWAIT P0, [UR8+0x68], R2 ;  /* 0x00006802ff0075a7 */ /* 0x0002a20008001108 */
[----:B------:R-:W-:-:S09]  /*1c30*/  R2UR UR8, R20 ;  /* 0x00000000140872ca */ /* 0x000fd200000e0000 */
[----:B------:R-:W-:-:S04]  /*1c40*/  ULOP3.LUT UR34, UR9, 0xffffff80, UR34, 0xf8, !UPT ;  /* 0xffffff8009227892 */ /* 0x000fc8000f8ef822 */
[----:B------:R-:W-:Y:S01]  /*1c50*/  ULEA UR10, UR8, UR10, 0x7 ;  /* 0x0000000a080a7291 */ /* 0x000fe2000f8e38ff */
[----:B------:R-:W-:Y:S11]  /*1c60*/  BRA.U !UP0, `(.L_x_26) ;  /* 0x0000000108cc7547 */ /* 0x000ff6000b800000 */
[----:B------:R-:W-:Y:S01]  /*1c70*/  UMOV UR16, UR24 ;  /* 0x0000001800107c82 */ /* 0x000fe20008000000 */
[----:B------:R-:W-:Y:S01]  /*1c80*/  UMOV UR20, UR26 ;  /* 0x0000001a00147c82 */ /* 0x000fe20008000000 */
[----:B------:R-:W-:Y:S01]  /*1c90*/  UMOV UR35, URZ ;  /* 0x000000ff00237c82 */ /* 0x000fe20008000000 */
[----:B------:R-:W-:-:S05]  /*1ca0*/  UMOV UR11, UR5 ;  /* 0x00000005000b7c82 */ /* 0x000fca0008000000 */
.L_x_32:
[----:B------:R-:W-:Y:S01]  /*1cb0*/  ULEA UR33, UR20, UR6, 0x3 ;  /* 0x0000000614217291 */ /* 0x000fe2000f8e18ff */
[----:B------:R-:W-:Y:S01]  /*1cc0*/  @P5 MOV R3, 0x8000 ;  /* 0x0000800000035802 */ /* 0x000fe20000000f00 */
[----:B-12-4-:R-:W-:Y:S10]  /*1cd0*/  @P0 BRA `(.L_x_27) ;  /* 0x00000000000c0947 */ /* 0x016ff40003800000 */
[----:B------:R-:W-:-:S04]  /*1ce0*/  SHF.L.U32 R5, R15, 0x1f, RZ ;  /* 0x0000001f0f057819 */ /* 0x000fc800000006ff */
[----:B------:R-:W2:Y:S02]  /*1cf0*/  SYNCS.PHASECHK.TRANS64.TRYWAIT P0, [UR33+0x68], R5 ;  /* 0x00006805ff0075a7 */ /* 0x000ea40008001121 */
[----:B--2---:R-:W-:Y:S05]  /*1d00*/  @!P0 BRA `(.L_x_28) ;  /* 0x0000007000ec8947 */ /* 0x004fea0003800000 */
.L_x_27:
[----:B------:R2:W-:Y:S01]  /*1d10*/  @P5 SYNCS.ARRIVE.TRANS64 RZ, [UR33], R3 ;  /* 0x00000003ffff59a7 */ /* 0x0005e20008000021 */
[----:B------:R-:W-:Y:S02]  /*1d20*/  ULOP3.LUT UR8, UR25, 0x2, URZ, 0xfc, !UPT ;  /* 0x0000000219087892 */ /* 0x000fe4000f8efcff */
[----:B------:R-:W-:Y:S02]  /*1d30*/  UIADD3 UR16, UPT, UPT, UR16, 0x1, URZ ;  /* 0x0000000110107890 */ /* 0x000fe4000fffe0ff */
[----:B------:R-:W-:Y:S02]  /*1d40*/  UISETP.NE.AND UP0, UPT, UR8, 0x2, UPT ;  /* 0x000000020800788c */ /* 0x000fe4000bf05270 */
[----:B------:R-:W-:-:S07]  /*1d50*/  UISETP.NE.AND UP2, UPT, UR16, 0x1, UPT ;  /* 0x000000011000788c */ /* 0x000fce000bf45270 */
[----:B------:R-:W-:Y:S05]  /*1d60*/  BRA.U UP0, `(.L_x_29) ;  /* 0x0000000100047547 */ /* 0x000fea000b800000 */
[----:B------:R-:W-:Y:S05]  /*1d70*/  BPT.TRAP 0x1 ;  /* 0x000000040000795c */ /* 0x000fea0000300000 */
.L_x_29:
[----:B------:R-:W-:Y:S04]  /*1d80*/  BSSY.RECONVERGENT B0, `(.L_x_30) ;  /* 0x0000003000007945 */ /* 0x000fe80003800200 */
[----:B------:R-:W-:Y:S05]  /*1d90*/  @!P4 BRA `(.L_x_31) ;  /* 0x000000000004c947 */ /* 0x000fea0003800000 */
[----:B------:R-:W-:Y:S05]  /*1da0*/  BPT.TRAP 0x1 ;  /* 0x000000040000795c */ /* 0x000fea0000300000 */
.L_x_31:
[----:B------:R-:W-:Y:S05]  /*1db0*/  BSYNC.RECONVERGENT B0 ;  /* 0x0000000000007941 */ /* 0x000fea0003800200 */
.L_x_30:
[----:B------:R-:W-:Y:S02]  /*1dc0*/  UIADD3 UR26, UPT, UPT, UR20, 0x1, URZ ;  /* 0x00000001141a7890 */ /* 0x000fe4000fffe0ff */
[----:B------:R-:W-:Y:S02]  /*1dd0*/  ULEA UR32, UR20, UR6, 0xd ;  /* 0x0000000614207291 */ /* 0x000fe4000f8e68ff */
[----:B------:R-:W-:Y:S02]  /*1de0*/  UISETP.NE.AND UP0, UPT, UR26, 0xd, UPT ;  /* 0x0000000d1a00788c */ /* 0x000fe4000bf05270 */
[----:B------:R-:W-:Y:S02]  /*1df0*/  UIADD3 UR38, UP1, UPT, UR22, 0x80, URZ ;  /* 0x0000008016267890 */ /* 0x000fe4000ff3e0ff */
[----:B------:R-:W-:Y:S02]  /*1e00*/  USEL UR9, URZ, 0x1, UP0 ;  /* 0x00000001ff097887 */ /* 0x000fe40008000000 */
[----:B------:R-:W-:-:S02]  /*1e10*/  USEL UR26, UR26, URZ, UP0 ;  /* 0x000000ff1a1a7287 */ /* 0x000fc40008000000 */
[----:B------:R-:W-:Y:S02]  /*1e20*/  UIADD3 UR30, UP0, UPT, UR22, 0x180, URZ ;  /* 0x00000180161e7890 */ /* 0x000fe4000ff1e0ff */
[----:B------:R-:W-:Y:S01]  /*1e30*/  ULEA UR8, UR26, UR6, 0x3 ;  /* 0x000000061a087291 */ /* 0x000fe2000f8e18ff */
[----:B------:R-:W-:Y:S01]  /*1e40*/  LOP3.LUT R15, R15, UR9, RZ, 0x3c, !PT ;  /* 0x000000090f0f7c12 */ /* 0x000fe2000f8e3cff */
[----:B------:R-:W-:Y:S02]  /*1e50*/  ULOP3.LUT UR33, UR33, 0xfefffff8, URZ, 0xc0, !UPT ;  /* 0xfefffff821217892 */ /* 0x000fe4000f8ec0ff */
[----:B------:R-:W-:Y:S01]  /*1e60*/  UIADD3.X UR39, UPT, UPT, URZ, UR23, URZ, UP1, !UPT ;  /* 0x00000017ff277290 */ /* 0x000fe20008ffe4ff */
[----:B-1----:R-:W-:Y:S01]  /*1e70*/  SHF.L.U32 R2, R15, 0x1f, RZ ;  /* 0x0000001f0f027819 */ /* 0x002fe200000006ff */
[----:B------:R-:W-:Y:S02]  /*1e80*/  UIADD3 UR32, UPT, UPT, UR32, 0x4300, URZ ;  /* 0x0000430020207890 */ /* 0x000fe4000fffe0ff */
[----:B------:R-:W-:Y:S01]  /*1e90*/  UIADD3.X UR31, UPT, UPT, URZ, UR23, URZ, UP0, !UPT ;  /* 0x00000017ff1f7290 */ /* 0x000fe200087fe4ff */
[----:B------:R4:W1:Y:S01]  /*1ea0*/  SYNCS.PHASECHK.TRANS64.TRYWAIT P0, [UR8+0x68], R2 ;  /* 0x00006802ff0075a7 */ /* 0x0008620008001108 */
[----:B------:R-:W-:-:S02]  /*1eb0*/  ULEA UR8, UR20, UR7, 0xc ;  /* 0x0000000714087291 */ /* 0x000fc4000f8e60ff */
[----:B------:R-:W-:Y:S02]  /*1ec0*/  UPRMT UR17, URZ, 0x5410, UR4 ;  /* 0x00005410ff117896 */ /* 0x000fe40008000004 */
[----:B------:R-:W-:Y:S01]  /*1ed0*/  ULEA UR8, UR8, UR6, 0x1 ;  /* 0x0000000608087291 */ /* 0x000fe2000f8e08ff */
[----:B------:R-:W-:Y:S01]  /*1ee0*/  UMOV UR18, 0x0 ;  /* 0x0000000000127882 */ /* 0x000fe20000000000 */
[----:B------:R-:W-:Y:S02]  /*1ef0*/  UMOV UR19, 0x10000000 ;  /* 0x1000000000137882 */ /* 0x000fe40000000000 */
[----:B------:R-:W-:Y:S01]  /*1f00*/  UIADD3 UR8, UPT, UPT, UR8, 0x1e300, URZ ;  /* 0x0001e30008087890 */ /* 0x000fe2000fffe0ff */
[----:B------:R2:W-:Y:S01]  /*1f10*/  UTMALDG.3D.2CTA [UR32], [UR38], desc[UR18] ;  /* 0x00001220260075b4 */ /* 0x0005e20008211000 */
[----:B------:R-:W-:Y:S01]  /*1f20*/  UMOV UR12, UR36 ;  /* 0x00000024000c7c82 */ /* 0x000fe20008000000 */
[----:B------:R-:W-:Y:S01]  /*1f30*/  UMOV UR9, UR33 ;  /* 0x0000002100097c82 */ /* 0x000fe20008000000 */
[----:B------:R-:W-:Y:S01]  /*1f40*/  UMOV UR28, UR21 ;  /* 0x00000015001c7c82 */ /* 0x000fe20008000000 */
[----:B------:R-:W-:-:S04]  /*1f50*/  UMOV UR20, UR26 ;  /* 0x0000001a00147c82 */ /* 0x000fc80008000000 */
[----:B------:R3:W-:Y:S01]  /*1f60*/  UTMALDG.3D.MULTICAST.2CTA [UR8], [UR30], UR17, desc[UR18] ;  /* 0x000012081e0073b4 */ /* 0x0007e20008211811 */
[----:B--2---:R-:W-:Y:S02]  /*1f70*/  UIADD3 UR35, UPT, UPT, UR35, 0x40, URZ ;  /* 0x0000004023237890 */ /* 0x004fe4000fffe0ff */
[----:B---3--:R-:W-:Y:S01]  /*1f80*/  UIADD3 UR11, UPT, UPT, UR11, 0x40, URZ ;  /* 0x000000400b0b7890 */ /* 0x008fe2000fffe0ff */
[----:B------:R-:W-:Y:S11]  /*1f90*/  BRA.U UP2, `(.L_x_32) ;  /* 0xfffffffd02447547 */ /* 0x000ff6000b83ffff */
.L_x_26:
[----:B------:R-:W-:Y:S01]  /*1fa0*/  ULEA UR8, UR26, UR6, 0x3 ;  /* 0x000000061a087291 */ /* 0x000fe2000f8e18ff */
[----:B-1--4-:R-:W-:Y:S01]  /*1fb0*/  SHF.L.U32 R2, R15, 0x1f, RZ ;  /* 0x0000001f0f027819 */ /* 0x012fe200000006ff */
[----:B------:R-:W-:Y:S01]  /*1fc0*/  @!P1 SYNCS.ARRIVE.TRANS64.A1T0 RZ, [UR6+0x118], RZ ;  /* 0x000118ffffff99a7 */ /* 0x000fe20008100006 */
[----:B------:R-:W-:-:S06]  /*1fd0*/  UISETP.GT.AND UP0, UPT, UR15, UR14, UPT ;  /* 0x0000000e0f00728c */ /* 0x000fcc000bf04270 */
[----:B--2---:R1:W2:Y:S03]  /*1fe0*/  SYNCS.PHASECHK.TRANS64.TRYWAIT P0, [UR8+0x68], R2 ;  /* 0x00006802ff0075a7 */ /* 0x0042a60008001108 */
[----:B------:R-:W-:Y:S05]  /*1ff0*/  BRA.U !UP0, `(.L_x_33) ;  /* 0x0000000108c87547 */ /* 0x000fea000b800000 */
[----:B------:R-:W-:Y:S01]  /*2000*/  UIADD3 UR30, UPT, UPT, UR27, UR28, URZ ;  /* 0x0000001c1b1e7290 */ /* 0x000fe2000fffe0ff */
[----:B------:R-:W-:-:S11]  /*2010*/  UMOV UR31, UR26 ;  /* 0x0000001a001f7c82 */ /* 0x000fd60008000000 */
.L_x_39:
[----:B------:R-:W-:Y:S01]  /*2020*/  ULEA UR17, UR31, UR6, 0x3 ;  /* 0x000000061f117291 */ /* 0x000fe2000f8e18ff */
[----:B--2---:R-:W-:Y:S01]  /*2030*/  @P5 MOV R3, 0x8000 ;  /* 0x0000800000035802 */ /* 0x004fe20000000f00 */
[----:B-12---:R-:W-:Y:S10]  /*2040*/  @P0 BRA `(.L_x_34) ;  /* 0x00000000000c0947 */ /* 0x006ff40003800000 */
[----:B------:R-:W-:-:S04]  /*2050*/  SHF.L.U32 R5, R15, 0x1f, RZ ;  /* 0x0000001f0f057819 */ /* 0x000fc800000006ff */
[----:B------:R-:W2:Y:S02]  /*2060*/  SYNCS.PHASECHK.TRANS64.TRYWAIT P0, [UR17+0x68], R5 ;  /* 0x00006805ff0075a7 */ /* 0x000ea40008001111 */
[----:B--2---:R-:W-:Y:S05]  /*2070*/  @!P0 BRA `(.L_x_35) ;  /* 0x0000007000288947 */ /* 0x004fea0003800000 */
.L_x_34:
[----:B------:R2:W-:Y:S01]  /*2080*/  @P5 SYNCS.ARRIVE.TRANS64 RZ, [UR17], R3 ;  /* 0x00000003ffff59a7 */ /* 0x0005e20008000011 */
[----:B------:R-:W-:-:S04]  /*2090*/  ULOP3.LUT UR8, UR25, 0x2, URZ, 0xfc, !UPT ;  /* 0x0000000219087892 */ /* 0x000fc8000f8efcff */
[----:B------:R-:W-:-:S09]  /*20a0*/  UISETP.NE.AND UP0, UPT, UR8, 0x2, UPT ;  /* 0x000000020800788c */ /* 0x000fd2000bf05270 */
[----:B------:R-:W-:Y:S05]  /*20b0*/  BRA.U UP0, `(.L_x_36) ;  /* 0x0000000100047547 */ /* 0x000fea000b800000 */
[----:B------:R-:W-:Y:S05]  /*20c0*/  BPT.TRAP 0x1 ;  /* 0x000000040000795c */ /* 0x000fea0000300000 */
.L_x_36:
[----:B------:R-:W-:Y:S04]  /*20d0*/  BSSY.RECONVERGENT B0, `(.L_x_37) ;  /* 0x0000003000007945 */ /* 0x000fe80003800200 */
[----:B------:R-:W-:Y:S05]  /*20e0*/  @!P4 BRA `(.L_x_38) ;  /* 0x000000000004c947 */ /* 0x000fea0003800000 */
[----:B------:R-:W-:Y:S05]  /*20f0*/  BPT.TRAP 0x1 ;  /* 0x000000040000795c */ /* 0x000fea0000300000 */
.L_x_38:
[----:B------:R-:W-:Y:S05]  /*2100*/  BSYNC.RECONVERGENT B0 ;  /* 0x0000000000007941 */ /* 0x000fea0003800200 */
.L_x_37:
        /* <DEDUP_REMOVED lines=9> */
[----:B------:R-:W-:Y:S02]  /*21a0*/  USHF.L.U32 UR19, UR28, 0x6, URZ ;  /* 0x000000061c137899 */ /* 0x000fe400080006ff */
[----:B------:R-:W-:Y:S01]  /*21b0*/  ULOP3.LUT UR17, UR17, 0xfefffff8, URZ, 0xc0, !UPT ;  /* 0xfefffff811117892 */ /* 0x000fe2000f8ec0ff */
[----:B-1----:R-:W-:Y:S01]  /*21c0*/  SHF.L.U32 R2, R15, 0x1f, RZ ;  /* 0x0000001f0f027819 */ /* 0x002fe200000006ff */
[----:B------:R-:W-:Y:S02]  /*21d0*/  UIADD3.X UR41, UPT, UPT, URZ, UR23, URZ, UP1, !UPT ;  /* 0x00000017ff297290 */ /* 0x000fe40008ffe4ff */
[----:B------:R-:W-:Y:S01]  /*21e0*/  UIADD3 UR16, UPT, UPT, UR16, 0x4300, URZ ;  /* 0x0000430010107890 */ /* 0x000fe2000fffe0ff */
[----:B------:R4:W1:Y:S01]  /*21f0*/  SYNCS.PHASECHK.TRANS64.TRYWAIT P0, [UR8+0x68], R2 ;  /* 0x00006802ff0075a7 */ /* 0x0008620008001108 */
[----:B------:R-:W-:-:S02]  /*2200*/  ULEA UR8, UR31, UR7, 0xc ;  /* 0x000000071f087291 */ /* 0x000fc4000f8e60ff */
[----:B------:R-:W-:Y:S02]  /*2210*/  UIADD3 UR11, UPT, UPT, UR5, UR19, URZ ;  /* 0x00000013050b7290 */ /* 0x000fe4000fffe0ff */
[----:B------:R-:W-:Y:S02]  /*2220*/  ULEA UR8, UR8, UR6, 0x1 ;  /* 0x0000000608087291 */ /* 0x000fe4000f8e08ff */
[----:B------:R-:W-:Y:S02]  /*2230*/  UPRMT UR29, URZ, 0x5410, UR4 ;  /* 0x00005410ff1d7896 */ /* 0x000fe40008000004 */
[----:B------:R-:W-:Y:S02]  /*2240*/  UIADD3 UR8, UPT, UPT, UR8, 0x1e300, URZ ;  /* 0x0001e30008087890 */ /* 0x000fe4000fffe0ff */
[----:B------:R-:W-:Y:S01]  /*2250*/  UIADD3.X UR39, UPT, UPT, URZ, UR23, URZ, UP0, !UPT ;  /* 0x00000017ff277290 */ /* 0x000fe200087fe4ff */
[----:B------:R-:W-:Y:S01]  /*2260*/  UMOV UR32, 0x0 ;  /* 0x0000000000207882 */ /* 0x000fe20000000000 */
[----:B------:R-:W-:Y:S01]  /*2270*/  UMOV UR33, 0x10000000 ;  /* 0x1000000000217882 */ /* 0x000fe20000000000 */
[----:B------:R-:W-:Y:S01]  /*2280*/  UMOV UR18, UR34 ;  /* 0x0000002200127c82 */ /* 0x000fe20008000000 */
[----:B------:R-:W-:Y:S01]  /*2290*/  UMOV UR20, UR36 ;  /* 0x0000002400147c82 */ /* 0x000fe20008000000 */
[----:B------:R-:W-:Y:S01]  /*22a0*/  UMOV UR12, UR36 ;  /* 0x00000024000c7c82 */ /* 0x000fe20008000000 */
[----:B------:R-:W-:Y:S01]  /*22b0*/  UMOV UR9, UR17 ;  /* 0x0000001100097c82 */ /* 0x000fe20008000000 */
[----:B------:R4:W-:Y:S01]  /*22c0*/  UTMALDG.3D.2CTA [UR16], [UR40], desc[UR32] ;  /* 0x00002010280075b4 */ /* 0x0009e20008211000 */
[----:B------:R-:W-:Y:S01]  /*22d0*/  UIADD3 UR28, UPT, UPT, UR28, 0x1, URZ ;  /* 0x000000011c1c7890 */ /* 0x000fe2000fffe0ff */
[----:B------:R-:W-:-:S03]  /*22e0*/  UMOV UR31, UR26 ;  /* 0x0000001a001f7c82 */ /* 0x000fc60008000000 */
[----:B------:R-:W-:Y:S01]  /*22f0*/  UISETP.NE.AND UP0, UPT, UR28, UR30, UPT ;  /* 0x0000001e1c00728c */ /* 0x000fe2000bf05270 */
[----:B------:R4:W-:Y:S08]  /*2300*/  UTMALDG.3D.MULTICAST.2CTA [UR8], [UR38], UR29, desc[UR32] ;  /* 0x00002008260073b4 */ /* 0x0009f0000821181d */
[----:B----4-:R-:W-:Y:S05]  /*2310*/  BRA.U UP0, `(.L_x_39) ;  /* 0xfffffffd00407547 */ /* 0x010fea000b83ffff */
.L_x_33:
[----:B-1----:R-:W-:Y:S01]  /*2320*/  LEA R2, R14, UR6, 0x3 ;  /* 0x000000060e027c11 */ /* 0x002fe2000f8e18ff */
[----:B------:R-:W-:Y:S01]  /*2330*/  NOP ;  /* 0x0000000000007918 */ /* 0x000fe20000000000 */
[----:B--2---:R-:W-:Y:S02]  /*2340*/  SHF.L.U32 R3, R12, 0x1f, RZ ;  /* 0x0000001f0c037819 */ /* 0x004fe400000006ff */
[----:B------:R-:W-:Y:S02]  /*2350*/  LEA R4, R14, UR6, 0x4 ;  /* 0x000000060e047c11 */ /* 0x000fe4000f8e20ff */
[----:B------:R-:W1:Y:S02]  /*2360*/  SYNCS.PHASECHK.TRANS64.TRYWAIT P0, [R2+URZ+0x120], R3 ;  /* 0x00012003020075a7 */ /* 0x000e6400080011ff */
[----:B-1----:R-:W-:Y:S05]  /*2370*/  @!P0 BRA `(.L_x_40) ;  /* 0x0000006c00808947 */ /* 0x002fea0003800000 */
.L_x_162:
[----:B------:R-:W2:Y:S01]  /*2380*/  LDS.128 R4, [R4+0x1b0] ;  /* 0x0001b00004047984 */ /* 0x000ea20000000c00 */
[----:B------:R-:W-:Y:S01]  /*2390*/  ISETP.GE.AND P0, PT, R26, 0x1, PT ;  /* 0x000000011a00780c */ /* 0x000fe20003f06270 */
[----:B-1----:R-:W-:Y:S01]  /*23a0*/  VIADD R2, R2, 0x130 ;  /* 0x0000013002027836 */ /* 0x002fe20000000000 */
[----:B------:R-:W-:Y:S01]  /*23b0*/  @!PT LDS RZ, [RZ] ;  /* 0x00000000fffff984 */ /* 0x000fe20000000800 */
[----:B------:R-:W-:Y:S01]  /*23c0*/  @!PT LDS RZ, [RZ] ;  /* 0x00000000fffff984 */ /* 0x000fe20000000800 */
[----:B------:R-:W-:Y:S01]  /*23d0*/  @!PT LDS RZ, [RZ] ;  /* 0x00000000fffff984 */ /* 0x000fe20000000800 */
[----:B------:R-:W-:Y:S01]  /*23e0*/  @!PT LDS RZ, [RZ] ;  /* 0x00000000fffff984 */ /* 0x000fe20000000800 */
[----:B------:R1:W-:Y:S06]  /*23f0*/  MEMBAR.ALL.CTA ;  /* 0x0000000000007992 */ /* 0x0003ec0000008000 */
[----:B-1----:R-:W1:Y:S01]  /*2400*/  FENCE.VIEW.ASYNC.S ;  /* 0x00000000000073c6 */ /* 0x002e620000000000 */
[----:B------:R-:W-:-:S04]  /*2410*/  PRMT R2, RZ, 0x654, R2 ;  /* 0x00000654ff027816 */ /* 0x000fc80000000002 */
[----:B-1----:R1:W-:Y:S01]  /*2420*/  SYNCS.ARRIVE.TRANS64.RED.A1T0 RZ, [R2+URZ], RZ ;  /* 0x000000ff02ff79a7 */ /* 0x0023e200081004ff */
[----:B--2---:R-:W-:-:S13]  /*2430*/  LOP3.LUT P2, RZ, R6, 0x1, RZ, 0xc0, !PT ;  /* 0x0000000106ff7812 */ /* 0x004fda000784c0ff */
[----:B------:R-:W-:Y:S01]  /*2440*/  @P2 SHF.R.U32.HI R3, RZ, 0x10, R5 ;  /* 0x00000010ff032819 */ /* 0x000fe20000011605 */
[----:B------:R-:W-:Y:S01]  /*2450*/  VOTEU.ANY UP0, P2 ;  /* 0x0000000000ff7886 */ /* 0x000fe20001000100 */
[----:B------:R-:W-:Y:S02]  /*2460*/  @P2 MOV R13, R4 ;  /* 0x00000004000d2202 */ /* 0x000fe40000000f00 */
[----:B------:R-:W-:Y:S02]  /*2470*/  @P2 R2UR.BROADCAST UR8, R3 ;  /* 0x00000000030822ca */ /* 0x000fe400008e0000 */
[----:B------:R-:W-:-:S11]  /*2480*/  @P2 LOP3.LUT R11, R5, 0xffff, RZ, 0xc0, !PT ;  /* 0x0000ffff050b2812 */ /* 0x000fd600078ec0ff */
[----:B------:R-:W-:Y:S01]  /*2490*/  @UP0 UMOV UR36, UR8 ;  /* 0x0000000800240c82 */ /* 0x000fe20008000000 */
[----:B-1----:R-:W-:Y:S05]  /*24a0*/  @!P0 BRA `(.L_x_41) ;  /* 0x0000000000b88947 */ /* 0x002fea0003800000 */
[----:B------:R-:W3:Y:S01]  /*24b0*/  LDC.64 R4, c[0x0][0xb18] ;  /* 0x0002c600ff047b82 */ /* 0x000ee20000000a00 */
[----:B------:R-:W-:-:S07]  /*24c0*/  ISETP.NE.AND P3, PT, R26, 0x1, PT ;  /* 0x000000011a00780c */ /* 0x000fce0003f65270 */
[----:B------:R-:W1:Y:S08]  /*24d0*/  LDC.64 R6, c[0x0][0xb10] ;  /* 0x0002c400ff067b82 */ /* 0x000e700000000a00 */
[----:B------:R-:W2:Y:S08]  /*24e0*/  LDC R17, c[0x0][0xb20] ;  /* 0x0002c800ff117b82 */ /* 0x000eb00000000800 */
[----:B------:R-:W4:Y:S01]  /*24f0*/  LDC R18, c[0x0][0xb0c] ;  /* 0x0002c300ff127b82 */ /* 0x000f220000000800 */
[----:B---3--:R-:W-:Y:S01]  /*2500*/  IMAD.HI.U32 R22, R0, R5, RZ ;  /* 0x0000000500167227 */ /* 0x008fe200078e00ff */
[----:B------:R-:W-:-:S06]  /*2510*/  ISETP.NE.AND P0, PT, R4, 0x1, PT ;  /* 0x000000010400780c */ /* 0x000fcc0003f05270 */
[----:B------:R-:W3:Y:S01]  /*2520*/  LDC.64 R2, c[0x0][0xb28] ;  /* 0x0002ca00ff027b82 */ /* 0x000ee20000000a00 */
[----:B-1----:R-:W-:-:S04]  /*2530*/  IMAD.HI.U32 R20, R9, R6, RZ ;  /* 0x0000000609147227 */ /* 0x002fc800078e00ff */
[----:B------:R-:W-:Y:S01]  /*2540*/  IMAD.HI.U32 R24, R13, R6, RZ ;  /* 0x000000060d187227 */ /* 0x000fe200078e00ff */
[----:B------:R-:W-:Y:S02]  /*2550*/  SHF.R.U32.HI R20, RZ, R7, R20 ;  /* 0x00000007ff147219 */ /* 0x000fe40000011614 */
[----:B--2---:R-:W-:Y:S01]  /*2560*/  SHF.R.U32.HI R19, RZ, R17, R22 ;  /* 0x00000011ff137219 */ /* 0x004fe20000011616 */
[----:B------:R-:W-:Y:S01]  /*2570*/  IMAD.HI.U32 R22, R11, R5, RZ ;  /* 0x000000050b167227 */ /* 0x000fe200078e00ff */
[----:B------:R-:W-:Y:S02]  /*2580*/  SHF.R.U32.HI R24, RZ, R7, R24 ;  /* 0x00000007ff187219 */ /* 0x000fe40000011618 */
[----:B------:R-:W-:Y:S02]  /*2590*/  SEL R19, R0, R19, !P0 ;  /* 0x0000001300137207 */ /* 0x000fe40004000000 */
[----:B------:R-:W-:Y:S02]  /*25a0*/  SHF.R.U32.HI R22, RZ, R17, R22 ;  /* 0x00000011ff167219 */ /* 0x000fe40000011616 */
[----:B----4-:R-:W-:-:S02]  /*25b0*/  ISETP.NE.AND P1, PT, R18, 0x1, PT ;  /* 0x000000011200780c */ /* 0x010fc40003f25270 */
[----:B------:R-:W-:Y:S02]  /*25c0*/  SEL R5, R11, R22, !P0 ;  /* 0x000000160b057207 */ /* 0x000fe40004000000 */
[----:B------:R-:W-:Y:S02]  /*25d0*/  SEL R21, R9, R20, !P1 ;  /* 0x0000001409157207 */ /* 0x000fe40004800000 */
[----:B------:R-:W-:Y:S01]  /*25e0*/  SEL R7, R13, R24, !P1 ;  /* 0x000000180d077207 */ /* 0x000fe20004800000 */
[----:B---3--:R-:W-:Y:S01]  /*25f0*/  IMAD.HI.U32 R20, R19, R2, RZ ;  /* 0x0000000213147227 */ /* 0x008fe200078e00ff */
[----:B------:R-:W-:-:S03]  /*2600*/  IADD3 R17, PT, PT, -R5, RZ, RZ ;  /* 0x000000ff05117210 */ /* 0x000fc60007ffe1ff */
        /* <DEDUP_REMOVED lines=11> */
[----:B------:R-:W-:-:S04]  /*26c0*/  @!P0 IMAD.HI.U32 R20, R7, R2, RZ ;  /* 0x0000000207148227 */ /* 0x000fc800078e00ff */
[----:B------:R-:W-:Y:S01]  /*26d0*/  IMAD.MOV R2, RZ, RZ, -R6 ;  /* 0x000000ffff027224 */ /* 0x000fe200078e0a06 */
[----:B------:R-:W-:-:S03]  /*26e0*/  @!P0 SHF.R.U32.HI R20, RZ, R3, R20 ;  /* 0x00000003ff148219 */ /* 0x000fc60000011614 */
[----:B------:R-:W-:Y:S01]  /*26f0*/  IMAD R2, R26, R2, R5 ;  /* 0x000000021a027224 */ /* 0x000fe200078e0205 */
        /* <DEDUP_REMOVED lines=9> */
.L_x_41:
[----:B------:R-:W1:Y:S02]  /*2790*/  LDCU UR8, c[0x0][0xb30] ;  /* 0x00016600ff0877ac */ /* 0x000e640008000800 */
[----:B-1----:R-:W-:-:S09]  /*27a0*/  UISETP.NE.AND UP0, UPT, UR8, 0x1, UPT ;  /* 0x000000010800788c */ /* 0x002fd2000bf05270 */
[----:B------:R-:W-:Y:S05]  /*27b0*/  BRA.U UP0, `(.L_x_42) ;  /* 0x0000000100407547 */ /* 0x000fea000b800000 */
[----:B------:R-:W1:Y:S08]  /*27c0*/  LDC.64 R4, c[0x0][0xb10] ;  /* 0x0002c400ff047b82 */ /* 0x000e700000000a00 */
[----:B------:R-:W2:Y:S08]  /*27d0*/  LDC.64 R2, c[0x0][0xb18] ;  /* 0x0002c600ff027b82 */ /* 0x000eb00000000a00 */
[----:B------:R-:W4:Y:S08]  /*27e0*/  LDC R6, c[0x0][0xb20] ;  /* 0x0002c800ff067b82 */ /* 0x000f300000000800 */
[----:B------:R-:W3:Y:S01]  /*27f0*/  LDC R18, c[0x0][0xb0c] ;  /* 0x0002c300ff127b82 */ /* 0x000ee20000000800 */
[----:B-1----:R-:W-:-:S05]  /*2800*/  IMAD.HI.U32 R4, R13, R4, RZ ;  /* 0x000000040d047227 */ /* 0x002fca00078e00ff */
[----:B------:R-:W-:Y:S01]  /*2810*/  SHF.R.U32.HI R4, RZ, R5, R4 ;  /* 0x00000005ff047219 */ /* 0x000fe20000011604 */
[----:B--2---:R-:W-:Y:S01]  /*2820*/  IMAD.HI.U32 R3, R11, R3, RZ ;  /* 0x000000030b037227 */ /* 0x004fe200078e00ff */
[----:B------:R-:W-:-:S04]  /*2830*/  ISETP.NE.AND P0, PT, R2, 0x1, PT ;  /* 0x000000010200780c */ /* 0x000fc80003f05270 */
[----:B----4-:R-:W-:-:S04]  /*2840*/  SHF.R.U32.HI R6, RZ, R6, R3 ;  /* 0x00000006ff067219 */ /* 0x010fc80000011603 */
[----:B------:R-:W-:Y:S02]  /*2850*/  SEL R3, R11, R6, !P0 ;  /* 0x000000060b037207 */ /* 0x000fe40004000000 */
[----:B---3--:R-:W-:-:S04]  /*2860*/  ISETP.NE.AND P1, PT, R18, 0x1, PT ;  /* 0x000000011200780c */ /* 0x008fc80003f25270 */
[----:B------:R-:W-:-:S05]  /*2870*/  SEL R4, R13, R4, !P1 ;  /* 0x000000040d047207 */ /* 0x000fca0004800000 */
[----:B------:R-:W-:Y:S02]  /*2880*/  IMAD.IADD R5, R3, 0x1, -R4 ;  /* 0x0000000103057824 */ /* 0x000fe400078e0a04 */
[----:B------:R-:W-:Y:S02]  /*2890*/  IMAD.IADD R3, R4, 0x1, -R3 ;  /* 0x0000000104037824 */ /* 0x000fe400078e0a03 */
[----:B------:R-:W-:Y:S02]  /*28a0*/  IMAD R13, R5, R18, R13 ;  /* 0x00000012050d7224 */ /* 0x000fe400078e020d */
[----:B------:R-:W-:-:S07]  /*28b0*/  IMAD R11, R3, R2, R11 ;  /* 0x00000002030b7224 */ /* 0x000fce00078e020b */
.L_x_42:
[----:B------:R-:W-:Y:S01]  /*28c0*/  VIADD R14, R14, 0x1 ;  /* 0x000000010e0e7836 */ /* 0x000fe20000000000 */
[----:B------:R-:W-:Y:S01]  /*28d0*/  PLOP3.LUT P1, PT, PT, PT, PT, 0x80, 0x8 ;  /* 0x000000000008781c */ /* 0x000fe20003f2f070 */
[----:B------:R-:W-:Y:S02]  /*28e0*/  IMAD.IADD R21, R13, 0x1, R60 ;  /* 0x000000010d157824 */ /* 0x000fe400078e023c */
[----:B------:R-:W-:Y:S01]  /*28f0*/  IMAD.IADD R20, R11, 0x1, R58 ;  /* 0x000000010b147824 */ /* 0x000fe200078e023a */
[----:B------:R-:W-:-:S04]  /*2900*/  ISETP.NE.AND P0, PT, R14, 0x2, PT ;  /* 0x000000020e00780c */ /* 0x000fc80003f05270 */
[----:B------:R-:W-:Y:S02]  /*2910*/  SEL R3, RZ, 0x1, P0 ;  /* 0x00000001ff037807 */ /* 0x000fe40000000000 */
[----:B------:R-:W-:Y:S02]  /*2920*/  SEL R14, R14, RZ, P0 ;  /* 0x000000ff0e0e7207 */ /* 0x000fe40000000000 */
[----:B------:R-:W-:Y:S01]  /*2930*/  LOP3.LUT R12, R12, R3, RZ, 0x3c, !PT ;  /* 0x000000030c0c7212 */ /* 0x000fe200078e3cff */
[----:B------:R-:W-:Y:S06]  /*2940*/  @P2 BRA `(.L_x_43) ;  /* 0xfffffff000482947 */ /* 0x000fec000383ffff */
[----:B------:R-:W-:Y:S01]  /*2950*/  UIADD3 UR6, UPT, UPT, UR6, 0x68, URZ ;  /* 0x0000006806067890 */ /* 0x000fe2000fffe0ff */
[----:B------:R-:W-:-:S03]  /*2960*/  SHF.L.U32 R3, R15, 0x1f, RZ ;  /* 0x0000001f0f037819 */ /* 0x000fc600000006ff */
[----:B------:R-:W-:-:S09]  /*2970*/  ULEA UR4, UR26, UR6, 0x3 ;  /* 0x000000061a047291 */ /* 0x000fd2000f8e18ff */
[----:B------:R-:W1:Y:S02]  /*2980*/  SYNCS.PHASECHK.TRANS64.TRYWAIT P0, [UR4], R3 ;  /* 0x00000003ff0075a7 */ /* 0x000e640008001104 */
[----:B-1----:R-:W-:Y:S05]  /*2990*/  @!P0 BRA `(.L_x_44) ;  /* 0x00000068000c8947 */ /* 0x002fea0003800000 */
.L_x_164:
[----:B------:R-:W-:-:S04]  /*29a0*/  UIADD3 UR5, UPT, UPT, UR26, 0x1, URZ ;  /* 0x000000011a057890 */ /* 0x000fc8000fffe0ff */
[----:B------:R-:W-:-:S04]  /*29b0*/  UISETP.NE.AND UP0, UPT, UR5, 0xd, UPT ;  /* 0x0000000d0500788c */ /* 0x000fc8000bf05270 */
[----:B------:R-:W-:Y:S02]  /*29c0*/  USEL UR7, URZ, 0x1, UP0 ;  /* 0x00000001ff077887 */ /* 0x000fe40008000000 */
[----:B------:R-:W-:-:S04]  /*29d0*/  USEL UR5, UR5, URZ, UP0 ;  /* 0x000000ff05057287 */ /* 0x000fc80008000000 */
[----:B------:R-:W-:Y:S01]  /*29e0*/  ULEA UR4, UR5, UR6, 0x3 ;  /* 0x0000000605047291 */ /* 0x000fe2000f8e18ff */
[----:B------:R-:W-:-:S04]  /*29f0*/  LOP3.LUT R2, R15, UR7, RZ, 0x3c, !PT ;  /* 0x000000070f027c12 */ /* 0x000fc8000f8e3cff */
[----:B-1----:R-:W-:-:S04]  /*2a00*/  SHF.L.U32 R3, R2, 0x1f, RZ ;  /* 0x0000001f02037819 */ /* 0x002fc800000006ff */
[----:B------:R-:W1:Y:S02]  /*2a10*/  SYNCS.PHASECHK.TRANS64.TRYWAIT P0, [UR4], R3 ;  /* 0x00000003ff0075a7 */ /* 0x000e640008001104 */
[----:B-1----:R-:W-:Y:S05]  /*2a20*/  @!P0 BRA `(.L_x_45) ;  /* 0x0000006800008947 */ /* 0x002fea0003800000 */
.L_x_166:
        /* <DEDUP_REMOVED lines=9> */
.L_x_168:
        /* <DEDUP_REMOVED lines=9> */
.L_x_170:
        /* <DEDUP_REMOVED lines=9> */
.L_x_172:
        /* <DEDUP_REMOVED lines=9> */
.L_x_174:
        /* <DEDUP_REMOVED lines=9> */
.L_x_176:
        /* <DEDUP_REMOVED lines=9> */
.L_x_178:
        /* <DEDUP_REMOVED lines=9> */
.L_x_180:
        /* <DEDUP_REMOVED lines=9> */
.L_x_182:
        /* <DEDUP_REMOVED lines=9> */
.L_x_184:
        /* <DEDUP_REMOVED lines=9> */
.L_x_186:
[----:B------:R-:W-:-:S04]  /*2fd0*/  UIADD3 UR5, UPT, UPT, UR5, 0x1, URZ ;  /* 0x0000000105057890 */ /* 0x000fc8000fffe0ff */
[----:B------:R-:W-:-:S04]  /*2fe0*/  UISETP.NE.AND UP0, UPT, UR5, 0xd, UPT ;  /* 0x0000000d0500788c */ /* 0x000fc8000bf05270 */
[----:B------:R-:W-:Y:S02]  /*2ff0*/  USEL UR4, URZ, 0x1, UP0 ;  /* 0x00000001ff047887 */ /* 0x000fe40008000000 */
[----:B------:R-:W-:-:S04]  /*3000*/  USEL UR5, UR5, URZ, UP0 ;  /* 0x000000ff05057287 */ /* 0x000fc80008000000 */
[----:B------:R-:W-:Y:S01]  /*3010*/  ULEA UR5, UR5, UR6, 0x3 ;  /* 0x0000000605057291 */ /* 0x000fe2000f8e18ff */
[----:B-1----:R-:W-:-:S04]  /*3020*/  LOP3.LUT R3, R2, UR4, RZ, 0x3c, !PT ;  /* 0x0000000402037c12 */ /* 0x002fc8000f8e3cff */
[----:B------:R-:W-:Y:S01]  /*3030*/  SHF.L.U32 R3, R3, 0x1f, RZ ;  /* 0x0000001f03037819 */ /* 0x000fe200000006ff */
[----:B---3--:R-:W-:-:S07]  /*3040*/  IMAD.U32 R0, RZ, RZ, UR5 ;  /* 0x00000005ff007e24 */ /* 0x008fce000f8e00ff */
.L_x_56:
[----:B-1----:R1:W2:Y:S02]  /*3050*/  SYNCS.PHASECHK.TRANS64.TRYWAIT P0, [R0+URZ], R3 ;  /* 0x00000003000075a7 */ /* 0x0022a400080011ff */
[----:B--2---:R-:W-:Y:S05]  /*3060*/  @!P0 NANOSLEEP.SYNCS 0x989680 ;  /* 0x009896800000895d */ /* 0x004fea0003900000 */
[----:B------:R-:W2:Y:S02]  /*3070*/  @!P0 SYNCS.PHASECHK.TRANS64 P0, [R0+URZ], R3 ;  /* 0x00000003000085a7 */ /* 0x000ea400080010ff */
[----:B--2---:R-:W-:Y:S05]  /*3080*/  @P0 EXIT ;  /* 0x000000000000094d */ /* 0x004fea0003800000 */
[----:B------:R-:W-:Y:S05]  /*3090*/  BRA `(.L_x_56) ;  /* 0xfffffffc00ec7947 */ /* 0x000fea000383ffff */
.L_x_23:
[----:B------:R-:W-:-:S04]  /*30a0*/  UISETP.NE.AND UP0, UPT, UR37, URZ, UPT ;  /* 0x000000ff2500728c */ /* 0x000fc8000bf05270 */
[----:B------:R-:W-:-:S09]  /*30b0*/  UISETP.NE.OR UP0, UPT, UR10, 0x1, UP0 ;  /* 0x000000010a00788c */ /* 0x000fd20008705670 */
[----:B------:R-:W-:Y:S05]  /*30c0*/  BRA.U UP0, `(.L_x_57) ;  /* 0x00000005004c7547 */ /* 0x000fea000b800000 */
[----:B------:R-:W-:Y:S01]  /*30d0*/  HFMA2 R11, -RZ, RZ, 0, 0 ;  /* 0x00000000ff0b7431 */ /* 0x000fe200000001ff */
[----:B------:R-:W-:Y:S01]  /*30e0*/  ISETP.GE.U32.AND P2, PT, R10, 0x8, PT ;  /* 0x000000080a00780c */ /* 0x000fe20003f46070 */
[----:B------:R-:W-:Y:S01]  /*30f0*/  IMAD.MOV.U32 R12, RZ, RZ, 0x1 ;  /* 0x00000001ff0c7424 */ /* 0x000fe200078e00ff */
[----:B------:R-:W-:Y:S01]  /*3100*/  CS2R R8, SRZ ;  /* 0x0000000000087805 */ /* 0x000fe2000001ff00 */
[----:B------:R-:W-:Y:S01]  /*3110*/  IMAD.MOV.U32 R3, RZ, RZ, RZ ;  /* 0x000000ffff037224 */ /* 0x000fe200078e00ff */
[----:B------:R-:W-:Y:S01]  /*3120*/  UMOV UR4, 0x400 ;  /* 0x0000040000047882 */ /* 0x000fe20000000000 */
[----:B------:R-:W-:Y:S01]  /*3130*/  UMOV UR6, URZ ;  /* 0x000000ff00067c82 */ /* 0x000fe20008000000 */
[----:B------:R-:W-:-:S12]  /*3140*/  ULEA UR37, UR37, UR4, 0x18 ;  /* 0x0000000425257291 */ /* 0x000fd8000f8ec0ff */
.L_x_61:
[----:B------:R-:W-:Y:S02]  /*3150*/  LEA R0, R3, UR37, 0x3 ;  /* 0x0000002503007c11 */ /* 0x000fe4000f8e18ff */
[----:B------:R-:W-:-:S03]  /*3160*/  SHF.L.U32 R5, R8, 0x1f, RZ ;  /* 0x0000001f08057819 */ /* 0x000fc600000006ff */
[----:B------:R-:W-:Y:S01]  /*3170*/  VIADD R4, R0, 0x190 ;  /* 0x0000019000047836 */ /* 0x000fe20000000000 */
[----:B------:R-:W1:Y:S02]  /*3180*/  SYNCS.PHASECHK.TRANS64.TRYWAIT P0, [R0+URZ+0x180], R5 ;  /* 0x00018005000075a7 */ /* 0x000e6400080011ff */
[----:B-1----:R-:W-:Y:S05]  /*3190*/  @!P0 BRA `(.L_x_58) ;  /* 0x00000064002c8947 */ /* 0x002fea0003800000 */
.L_x_187:
[----:B------:R-:W-:Y:S01]  /*31a0*/  ULEA UR5, UR6, UR37, 0x3 ;  /* 0x0000002506057291 */ /* 0x000fe2000f8e18ff */
[----:B------:R-:W-:Y:S01]  /*31b0*/  PRMT R4, RZ, 0x654, R4 ;  /* 0x00000654ff047816 */ /* 0x000fe20000000004 */
[----:B-1----:R-:W-:Y:S01]  /*31c0*/  @!P2 IMAD.MOV.U32 R5, RZ, RZ, 0x10 ;  /* 0x00000010ff05a424 */ /* 0x002fe200078e00ff */
[----:B------:R-:W-:Y:S01]  /*31d0*/  SHF.L.U32 R7, R12, 0x1f, RZ ;  /* 0x0000001f0c077819 */ /* 0x000fe200000006ff */
[----:B------:R-:W-:Y:S01]  /*31e0*/  UIADD3 UR4, UPT, UPT, UR5, 0x120, URZ ;  /* 0x0000012005047890 */ /* 0x000fe2000fffe0ff */
[----:B------:R1:W-:Y:S05]  /*31f0*/  SYNCS.ARRIVE.TRANS64.RED.A1T0 RZ, [R4+URZ], RZ ;  /* 0x000000ff04ff79a7 */ /* 0x0003ea00081004ff */
[----:B------:R-:W-:Y:S01]  /*3200*/  IMAD.U32 R13, RZ, RZ, UR4 ;  /* 0x00000004ff0d7e24 */ /* 0x000fe2000f8e00ff */
[----:B------:R-:W2:Y:S04]  /*3210*/  SYNCS.PHASECHK.TRANS64.TRYWAIT P0, [UR5+0x130], R7 ;  /* 0x00013007ff0075a7 */ /* 0x000ea80008001105 */
[----:B------:R-:W-:Y:S01]  /*3220*/  PRMT R13, R10, 0x654, R13 ;  /* 0x000006540a0d7816 */ /* 0x000fe2000000000d */
[----:B-12---:R-:W-:Y:S06]  /*3230*/  @!P0 BRA `(.L_x_59) ;  /* 0x0000006400188947 */ /* 0x006fec0003800000 */
.L_x_189:
[----:B------:R-:W-:Y:S01]  /*3240*/  ULEA UR4, UR6, UR37, 0x4 ;  /* 0x0000002506047291 */ /* 0x000fe2000f8e20ff */
[----:B------:R-:W-:Y:S01]  /*3250*/  SEL R2, R13, R2, !P2 ;  /* 0x000000020d027207 */ /* 0x000fe20005000000 */
[----:B------:R-:W-:Y:S01]  /*3260*/  UIADD3 UR5, UPT, UPT, UR5, 0x120, URZ ;  /* 0x0000012005057890 */ /* 0x000fe2000fffe0ff */
[----:B-1----:R-:W-:Y:S01]  /*3270*/  LEA R0, R11, UR37, 0x3 ;  /* 0x000000250b007c11 */ /* 0x002fe2000f8e18ff */
[----:B------:R-:W-:Y:S01]  /*3280*/  UIADD3 UR4, UPT, UPT, UR4, 0x1b0, URZ ;  /* 0x000001b004047890 */ /* 0x000fe2000fffe0ff */
[----:B------:R1:W-:Y:S01]  /*3290*/  @!P2 SYNCS.ARRIVE.TRANS64.RED RZ, [R2+URZ], R5 ;  /* 0x0000000502ffa9a7 */ /* 0x0003e200080004ff */
[----:B------:R-:W-:Y:S01]  /*32a0*/  UIADD3 UR6, UPT, UPT, UR6, 0x1, URZ ;  /* 0x0000000106067890 */ /* 0x000fe2000fffe0ff */
[----:B------:R-:W-:-:S03]  /*32b0*/  VIADD R3, R3, 0x1 ;  /* 0x0000000103037836 */ /* 0x000fc60000000000 */
[----:B------:R-:W-:Y:S02]  /*32c0*/  UISETP.NE.AND UP0, UPT, UR6, 0x2, UPT ;  /* 0x000000020600788c */ /* 0x000fe4000bf05270 */
[----:B------:R-:W-:Y:S01]  /*32d0*/  ISETP.NE.AND P0, PT, R3, 0x2, PT ;  /* 0x000000020300780c */ /* 0x000fe20003f05270 */
[----:B------:R-:W-:Y:S06]  /*32e0*/  UGETNEXTWORKID.BROADCAST [UR4], [UR5] ;  /* 0x00000000040073ca */ /* 0x000fec0008000100 */
[----:B------:R-:W-:Y:S02]  /*32f0*/  USEL UR4, URZ, 0x1, UP0 ;  /* 0x00000001ff047887 */ /* 0x000fe40008000000 */
[----:B------:R-:W-:-:S04]  /*3300*/  USEL UR6, UR6, URZ, UP0 ;  /* 0x000000ff06067287 */ /* 0x000fc80008000000 */
[----:B------:R-:W-:Y:S02]  /*3310*/  LOP3.LUT R12, R12, UR4, RZ, 0x3c, !PT ;  /* 0x000000040c0c7c12 */ /* 0x000fe4000f8e3cff */
[----:B-1----:R-:W-:-:S04]  /*3320*/  SHF.L.U32 R5, R9, 0x1f, RZ ;  /* 0x0000001f09057819 */ /* 0x002fc800000006ff */
[----:B------:R-:W1:Y:S02]  /*3330*/  SYNCS.PHASECHK.TRANS64.TRYWAIT P1, [R0+URZ+0x120], R5 ;  /* 0x00012005000075a7 */ /* 0x000e6400080211ff */
[----:B-1----:R-:W-:Y:S05]  /*3340*/  @!P1 BRA `(.L_x_60) ;  /* 0x0000006000ec9947 */ /* 0x002fea0003800000 */
.L_x_190:
[----:B------:R-:W-:Y:S01]  /*3350*/  LEA R4, R11, UR37, 0x4 ;  /* 0x000000250b047c11 */ /* 0x000fe2000f8e20ff */
[----:B-1----:R-:W-:Y:S01]  /*3360*/  VIADD R0, R0, 0x130 ;  /* 0x0000013000007836 */ /* 0x002fe20000000000 */
[----:B------:R-:W-:Y:S01]  /*3370*/  SEL R3, R3, RZ, P0 ;  /* 0x000000ff03037207 */ /* 0x000fe20000000000 */
[----:B------:R-:W-:-:S03]  /*3380*/  VIADD R11, R11, 0x1 ;  /* 0x000000010b0b7836 */ /* 0x000fc60000000000 */
[----:B------:R-:W1:Y:S01]  /*3390*/  LDS.128 R4, [R4+0x1b0] ;  /* 0x0001b00004047984 */ /* 0x000e620000000c00 */
[----:B------:R-:W-:Y:S02]  /*33a0*/  PRMT R0, RZ, 0x654, R0 ;  /* 0x00000654ff007816 */ /* 0x000fe40000000000 */
[C---:B------:R-:W-:Y:S01]  /*33b0*/  ISETP.NE.AND P1, PT, R11.reuse, 0x2, PT ;  /* 0x000000020b00780c */ /* 0x040fe20003f25270 */
[----:B------:R-:W-:Y:S01]  /*33c0*/  @!PT LDS RZ, [RZ] ;  /* 0x00000000fffff984 */ /* 0x000fe20000000800 */
[----:B------:R-:W-:Y:S01]  /*33d0*/  @!PT LDS RZ, [RZ] ;  /* 0x00000000fffff984 */ /* 0x000fe20000000800 */
[----:B------:R-:W-:Y:S01]  /*33e0*/  @!PT LDS RZ, [RZ] ;  /* 0x00000000fffff984 */ /* 0x000fe20000000800 */
[----:B------:R-:W-:Y:S01]  /*33f0*/  @!PT LDS RZ, [RZ] ;  /* 0x00000000fffff984 */ /* 0x000fe20000000800 */
[----:B------:R2:W-:Y:S06]  /*3400*/  MEMBAR.ALL.CTA ;  /* 0x0000000000007992 */ /* 0x0005ec0000008000 */
[----:B--2---:R-:W2:Y:S01]  /*3410*/  FENCE.VIEW.ASYNC.S ;  /* 0x00000000000073c6 */ /* 0x004ea20000000000 */
[----:B------:R-:W-:Y:S01]  /*3420*/  SEL R11, R11, RZ, P1 ;  /* 0x000000ff0b0b7207 */ /* 0x000fe20000800000 */
[----:B--2---:R2:W-:Y:S01]  /*3430*/  SYNCS.ARRIVE.TRANS64.RED.A1T0 RZ, [R0+URZ], RZ ;  /* 0x000000ff00ff79a7 */ /* 0x0045e200081004ff */
[----:B-1----:R-:W-:-:S02]  /*3440*/  LOP3.LUT P3, RZ, R6, 0x1, RZ, 0xc0, !PT ;  /* 0x0000000106ff7812 */ /* 0x002fc4000786c0ff */
[----:B------:R-:W-:-:S04]  /*3450*/  SEL R5, RZ, 0x1, P0 ;  /* 0x00000001ff057807 */ /* 0x000fc80000000000 */
[----:B------:R-:W-:Y:S02]  /*3460*/  LOP3.LUT R8, R8, R5, RZ, 0x3c, !PT ;  /* 0x0000000508087212 */ /* 0x000fe400078e3cff */
[----:B--2---:R-:W-:-:S04]  /*3470*/  SEL R0, RZ, 0x1, P1 ;  /* 0x00000001ff007807 */ /* 0x004fc80000800000 */
[----:B------:R-:W-:Y:S01]  /*3480*/  LOP3.LUT R9, R9, R0, RZ, 0x3c, !PT ;  /* 0x0000000009097212 */ /* 0x000fe200078e3cff */
[----:B------:R-:W-:Y:S06]  /*3490*/  @P3 BRA `(.L_x_61) ;  /* 0xfffffffc002c3947 */ /* 0x000fec000383ffff */
[----:B------:R-:W-:Y:S01]  /*34a0*/  ULEA UR5, UR6, UR37, 0x3 ;  /* 0x0000002506057291 */ /* 0x000fe2000f8e18ff */
[----:B------:R-:W-:-:S08]  /*34b0*/  SHF.L.U32 R3, R12, 0x1f, RZ ;  /* 0x0000001f0c037819 */ /* 0x000fd000000006ff */
[----:B------:R-:W1:Y:S02]  /*34c0*/  SYNCS.PHASECHK.TRANS64 P0, [UR5+0x130], R3 ;  /* 0x00013003ff0075a7 */ /* 0x000e640008001005 */
[----:B-1----:R-:W-:Y:S05]  /*34d0*/  @P0 BRA `(.L_x_62) ;  /* 0x0000000000080947 */ /* 0x002fea0003800000 */
[----:B------:R-:W1:Y:S02]  /*34e0*/  SYNCS.PHASECHK.TRANS64.TRYWAIT P0, [UR5+0x130], R3 ;  /* 0x00013003ff0075a7 */ /* 0x000e640008001105 */
[----:B-1----:R-:W-:Y:S05]  /*34f0*/  @!P0 BRA `(.L_x_63) ;  /* 0x0000006000948947 */ /* 0x002fea0003800000 */
.L_x_62:
[----:B------:R-:W-:-:S04]  /*3500*/  UIADD3 UR4, UPT, UPT, UR6, 0x1, URZ ;  /* 0x0000000106047890 */ /* 0x000fc8000fffe0ff */
[----:B------:R-:W-:-:S04]  /*3510*/  UISETP.NE.AND UP0, UPT, UR4, 0x2, UPT ;  /* 0x000000020400788c */ /* 0x000fc8000bf05270 */
[----:B------:R-:W-:Y:S02]  /*3520*/  USEL UR7, URZ, 0x1, UP0 ;  /* 0x00000001ff077887 */ /* 0x000fe40008000000 */
[----:B------:R-:W-:-:S04]  /*3530*/  USEL UR4, UR4, URZ, UP0 ;  /* 0x000000ff04047287 */ /* 0x000fc80008000000 */
[----:B------:R-:W-:Y:S01]  /*3540*/  ULEA UR4, UR4, UR37, 0x3 ;  /* 0x0000002504047291 */ /* 0x000fe2000f8e18ff */
[----:B-1----:R-:W-:-:S04]  /*3550*/  LOP3.LUT R3, R12, UR7, RZ, 0x3c, !PT ;  /* 0x000000070c037c12 */ /* 0x002fc8000f8e3cff */
[----:B------:R-:W-:-:S04]  /*3560*/  SHF.L.U32 R0, R3, 0x1f, RZ ;  /* 0x0000001f03007819 */ /* 0x000fc800000006ff */
[----:B------:R-:W1:Y:S02]  /*3570*/  SYNCS.PHASECHK.TRANS64 P0, [UR4+0x130], R0 ;  /* 0x00013000ff0075a7 */ /* 0x000e640008001004 */
[----:B-1----:R-:W-:Y:S05]  /*3580*/  @P0 EXIT ;  /* 0x000000000000094d */ /* 0x002fea0003800000 */
[----:B------:R-:W-:Y:S02]  /*3590*/  SHF.L.U32 R3, R3, 0x1f, RZ ;  /* 0x0000001f03037819 */ /* 0x000fe400000006ff */
[----:B------:R-:W-:-:S07]  /*35a0*/  MOV R0, UR4 ;  /* 0x0000000400007c02 */ /* 0x000fce0008000f00 */
.L_x_64:
[----:B-1----:R1:W2:Y:S02]  /*35b0*/  SYNCS.PHASECHK.TRANS64.TRYWAIT P0, [R0+URZ+0x130], R3 ;  /* 0x00013003000075a7 */ /* 0x0022a400080011ff */
[----:B--2---:R-:W-:Y:S05]  /*35c0*/  @!P0 NANOSLEEP.SYNCS 0x989680 ;  /* 0x009896800000895d */ /* 0x004fea0003900000 */
[----:B------:R-:W2:Y:S02]  /*35d0*/  @!P0 SYNCS.PHASECHK.TRANS64 P0, [R0+URZ+0x130], R3 ;  /* 0x00013003000085a7 */ /* 0x000ea400080010ff */
[----:B--2---:R-:W-:Y:S05]  /*35e0*/  @P0 EXIT ;  /* 0x000000000000094d */ /* 0x004fea0003800000 */
[----:B------:R-:W-:Y:S05]  /*35f0*/  BRA `(.L_x_64) ;  /* 0xfffffffc00ec7947 */ /* 0x000fea000383ffff */
.L_x_57:
[----:B------:R-:W-:Y:S05]  /*3600*/  BRA.U UP4, `(.L_x_65) ;  /* 0x0000001104d07547 */ /* 0x000fea000b800000 */
[----:B------:R-:W-:Y:S01]  /*3610*/  UMOV UR4, 0x40 ;  /* 0x0000004000047882 */ /* 0x000fe20000000000 */
[----:B------:R-:W-:Y:S01]  /*3620*/  NOP ;  /* 0x0000000000007918 */ /* 0x000fe20000000000 */
[----:B------:R-:W-:Y:S01]  /*3630*/  ULEA UR4, UR37, UR4, 0x18 ;  /* 0x0000000425047291 */ /* 0x000fe2000f8ec0ff */
[----:B------:R-:W-:Y:S02]  /*3640*/  UMOV UR5, 0x400 ;  /* 0x0000040000057882 */ /* 0x000fe40000000000 */
[----:B------:R-:W-:-:S06]  /*3650*/  ULEA UR37, UR37, UR5, 0x18 ;  /* 0x0000000525257291 */ /* 0x000fcc000f8ec0ff */
[----:B------:R-:W1:Y:S02]  /*3660*/  LDS.U8 R2, [UR4+0x1c] ;  /* 0x00001c04ff027984 */ /* 0x000e640008000000 */
[----:B-1----:R-:W-:-:S13]  /*3670*/  ISETP.NE.AND P0, PT, R2, RZ, PT ;  /* 0x000000ff0200720c */ /* 0x002fda0003f05270 */
[----:B------:R-:W-:Y:S05]  /*3680*/  @P0 BRA `(.L_x_66) ;  /* 0x0000000400080947 */ /* 0x000fea0003800000 */
[----:B------:R-:W-:Y:S02]  /*3690*/  UISETP.NE.U32.AND UP0, UPT, UR9, 0x1, UPT ;  /* 0x000000010900788c */ /* 0x000fe4000bf05070 */
[----:B------:R-:W-:-:S07]  /*36a0*/  UIADD3 UR6, UPT, UPT, UR4, 0x8, URZ ;  /* 0x0000000804067890 */ /* 0x000fce000fffe0ff */
[----:B------:R-:W-:Y:S05]  /*36b0*/  BRA.U !UP0, `(.L_x_67) ;  /* 0x00000001089c7547 */ /* 0x000fea000b800000 */
[----:B------:R-:W-:Y:S01]  /*36c0*/  ELECT P0, URZ, PT ;  /* 0x0000000000ff782f */ /* 0x000fe20003800000 */
[----:B------:R-:W-:-:S12]  /*36d0*/  BSSY B0, `(.L_x_67) ;  /* 0x0000025000007945 */ /* 0x000fd80003800000 */
[----:B------:R-:W-:Y:S05]  /*36e0*/  @!P0 BRA `(.L_x_68) ;  /* 0x00000000008c8947 */ /* 0x000fea0003800000 */
[----:B------:R-:W-:-:S05]  /*36f0*/  UMOV UR5, 0x10 ;  /* 0x0000001000057882 */ /* 0x000fca0000000000 */
[----:B------:R-:W-:Y:S04]  /*3700*/  DEPBAR.LE SB1, 0x36 ;  /* 0x00009d800000791a */ /* 0x000fe80000000000 */
[----:B------:R-:W1:Y:S02]  /*3710*/  UTCATOMSWS.2CTA.FIND_AND_SET.ALIGN UP1, UR5, UR5 ;  /* 0x00000005000575e3 */ /* 0x000e640008220800 */
[----:B-1----:R-:W-:Y:S01]  /*3720*/  MOV R11, UR5 ;  /* 0x00000005000b7c02 */ /* 0x002fe20008000f00 */
[----:B------:R-:W-:Y:S06]  /*3730*/  BRA.U UP1, `(.L_x_69) ;  /* 0x0000000101187547 */ /* 0x000fec000b800000 */
.L_x_70:
[----:B------:R-:W-:Y:S05]  /*3740*/  NANOSLEEP 0x64 ;  /* 0x000000640000795d */ /* 0x000fea0003800000 */
[----:B------:R-:W-:-:S05]  /*3750*/  UMOV UR5, 0x10 ;  /* 0x0000001000057882 */ /* 0x000fca0000000000 */
[----:B------:R-:W-:Y:S04]  /*3760*/  DEPBAR.LE SB1, 0x36 ;  /* 0x00009d800000791a */ /* 0x000fe80000000000 */
[----:B------:R-:W1:Y:S02]  /*3770*/  UTCATOMSWS.2CTA.FIND_AND_SET.ALIGN UP1, UR5, UR5 ;  /* 0x00000005000575e3 */ /* 0x000e640008220800 */
[----:B-1----:R-:W-:Y:S01]  /*3780*/  MOV R11, UR5 ;  /* 0x00000005000b7c02 */ /* 0x002fe20008000f00 */
[----:B------:R-:W-:Y:S05]  /*3790*/  BRA.U !UP1, `(.L_x_70) ;  /* 0xfffffffd09e87547 */ /* 0x000fea000b83ffff */
.L_x_69:
[----:B------:R-:W1:Y:S01]  /*37a0*/  LDS R5, [UR4+0x10] ;  /* 0x00001004ff057984 */ /* 0x000e620008000800 */
[----:B------:R-:W-:Y:S01]  /*37b0*/  IMAD.U32 R3, RZ, RZ, UR37 ;  /* 0x00000025ff037e24 */ /* 0x000fe2000f8e00ff */
[----:B------:R-:W-:-:S03]  /*37c0*/  MOV R2, UR8 ;  /* 0x0000000800027c02 */ /* 0x000fc60008000f00 */
[----:B------:R-:W-:Y:S01]  /*37d0*/  VIADD R3, R3, 0x1d0 ;  /* 0x000001d003037836 */ /* 0x000fe20000000000 */
[----:B-1----:R-:W-:-:S04]  /*37e0*/  SHF.L.U32 R5, R5, 0x1f, RZ ;  /* 0x0000001f05057819 */ /* 0x002fc800000006ff */
[----:B------:R-:W1:Y:S02]  /*37f0*/  SYNCS.PHASECHK.TRANS64.TRYWAIT P0, [UR4+0x8], R5 ;  /* 0x00000805ff0075a7 */ /* 0x000e640008001104 */
[----:B-1----:R-:W-:Y:S05]  /*3800*/  @P0 BRA `(.L_x_71) ;  /* 0x0000000000080947 */ /* 0x002fea0003800000 */
[----:B------:R-:W1:Y:S02]  /*3810*/  SYNCS.PHASECHK.TRANS64.TRYWAIT P0, [UR4+0x8], R5 ;  /* 0x00000805ff0075a7 */ /* 0x000e640008001104 */
[----:B-1----:R-:W-:Y:S05]  /*3820*/  @!P0 BRA `(.L_x_72) ;  /* 0x0000005c00e08947 */ /* 0x002fea0003800000 */
.L_x_71:
[----:B-1----:R-:W-:Y:S01]  /*3830*/  HFMA2 R4, -RZ, RZ, 0, 5.9604644775390625e-08 ;  /* 0x00000001ff047431 */ /* 0x002fe200000001ff */
[----:B------:R-:W-:Y:S01]  /*3840*/  UPRMT UR5, UR8, 0x654, UR6 ;  /* 0x0000065408057896 */ /* 0x000fe20008000006 */
[----:B------:R-:W-:Y:S01]  /*3850*/  IMAD.MOV.U32 R6, RZ, RZ, 0xffff ;  /* 0x0000ffffff067424 */ /* 0x000fe200078e00ff */
[----:B------:R-:W-:Y:S01]  /*3860*/  PRMT R2, R2, 0x654, R3 ;  /* 0x0000065402027816 */ /* 0x000fe20000000003 */
[----:B------:R-:W-:Y:S02]  /*3870*/  IMAD.MOV.U32 R5, RZ, RZ, 0x4 ;  /* 0x00000004ff057424 */ /* 0x000fe400078e00ff */
[----:B------:R-:W-:Y:S01]  /*3880*/  IMAD.SHL.U32 R9, R11, 0x20, RZ ;  /* 0x000000200b097824 */ /* 0x000fe200078e00ff */
[----:B------:R-:W-:Y:S02]  /*3890*/  MOV R3, UR5 ;  /* 0x0000000500037c02 */ /* 0x000fe40008000f00 */
[-C--:B------:R-:W-:Y:S01]  /*38a0*/  SHF.L.U32 R7, R6, R11.reuse, RZ ;  /* 0x0000000b06077219 */ /* 0x080fe200000006ff */
[----:B------:R1:W-:Y:S01]  /*38b0*/  SYNCS.ARRIVE.TRANS64.RED RZ, [UR5], R5 ;  /* 0x00000005ffff79a7 */ /* 0x0003e20008000405 */
[----:B------:R-:W-:Y:S01]  /*38c0*/  SHF.L.U32 R6, R4, R11, RZ ;  /* 0x0000000b04067219 */ /* 0x000fe200000006ff */
[----:B------:R1:W-:Y:S04]  /*38d0*/  STS [UR37+0x1d0], R9 ;  /* 0x0001d009ff007988 */ /* 0x0003e80008000825 */
[----:B------:R1:W-:Y:S04]  /*38e0*/  STAS [R2.64], R11 ;  /* 0x0000000b02007dbd */ /* 0x0003e8000c0008ff */
[----:B------:R1:W-:Y:S04]  /*38f0*/  ATOMS.OR RZ, [UR4+0x14], R7 ;  /* 0x00001407ffff798c */ /* 0x0003e8000b000004 */
[----:B------:R1:W-:Y:S04]  /*3900*/  ATOMS.OR RZ, [UR4+0x18], R6 ;  /* 0x00001806ffff798c */ /* 0x0003e8000b000004 */
[----:B------:R1:W-:Y:S02]  /*3910*/  ATOMS.XOR RZ, [UR4+0x10], R4 ;  /* 0x00001004ffff798c */ /* 0x0003e4000b800004 */
.L_x_68:
[----:B------:R-:W-:Y:S05]  /*3920*/  BSYNC B0 ;  /* 0x0000000000007941 */ /* 0x000fea0003800000 */
.L_x_67:
[----:B------:R-:W-:Y:S05]  /*3930*/  BRA.U UP0, `(.L_x_73) ;  /* 0x00000001006c7547 */ /* 0x000fea000b800000 */
[----:B------:R-:W-:-:S03]  /*3940*/  UMOV UR5, 0xffffffff ;  /* 0xffffffff00057882 */ /* 0x000fc60000000000 */
[----:B------:R-:W-:Y:S05]  /*3950*/  BRA.DIV UR5, `(.L_x_74) ;  /* 0x0000005e05ac7947 */ /* 0x000fea000b800000 */
[----:B------:R-:W-:-:S13]  /*3960*/  ELECT P6, URZ, PT ;  /* 0x0000000000ff782f */ /* 0x000fda00038c0000 */
.L_x_194:
[----:B------:R-:W-:Y:S05]  /*3970*/  @!P6 BRA `(.L_x_73) ;  /* 0x00000000005ce947 */ /* 0x000fea0003800000 */
[----:B-1----:R-:W1:Y:S02]  /*3980*/  LDS R3, [UR4+0x10] ;  /* 0x00001004ff037984 */ /* 0x002e640008000800 */
[----:B-1----:R-:W-:-:S04]  /*3990*/  SHF.L.U32 R3, R3, 0x1f, RZ ;  /* 0x0000001f03037819 */ /* 0x002fc800000006ff */
[----:B------:R-:W1:Y:S02]  /*39a0*/  SYNCS.PHASECHK.TRANS64.TRYWAIT P0, [UR4+0x8], R3 ;  /* 0x00000803ff0075a7 */ /* 0x000e640008001104 */
[----:B-1----:R-:W-:Y:S05]  /*39b0*/  @P0 BRA `(.L_x_75) ;  /* 0x0000000000080947 */ /* 0x002fea0003800000 */
[----:B------:R-:W1:Y:S02]  /*39c0*/  SYNCS.PHASECHK.TRANS64.TRYWAIT P0, [UR4+0x8], R3 ;  /* 0x00000803ff0075a7 */ /* 0x000e640008001104 */
[----:B-1----:R-:W-:Y:S05]  /*39d0*/  @!P0 BRA `(.L_x_76) ;  /* 0x0000005c00ac8947 */ /* 0x002fea0003800000 */
.L_x_75:
[----:B------:R-:W2:Y:S01]  /*39e0*/  LDS R5, [UR37+0x1d0] ;  /* 0x0001d025ff057984 */ /* 0x000ea20008000800 */
[----:B-1----:R-:W-:Y:S02]  /*39f0*/  HFMA2 R2, -RZ, RZ, 0, 5.9604644775390625e-08 ;  /* 0x00000001ff027431 */ /* 0x002fe400000001ff */
[----:B------:R-:W-:Y:S01]  /*3a00*/  IMAD.MOV.U32 R3, RZ, RZ, 0xffff ;  /* 0x0000ffffff037424 */ /* 0x000fe200078e00ff */
[----:B------:R-:W-:Y:S01]  /*3a10*/  UPRMT UR5, UR8, 0x654, UR6 ;  /* 0x0000065408057896 */ /* 0x000fe20008000006 */
[----:B--2---:R-:W-:-:S03]  /*3a20*/  IMAD.SHL.U32 R4, R5, 0x20, RZ ;  /* 0x0000002005047824 */ /* 0x004fc600078e00ff */
[-C--:B------:R-:W-:Y:S02]  /*3a30*/  SHF.L.U32 R3, R3, R5.reuse, RZ ;  /* 0x0000000503037219 */ /* 0x080fe400000006ff */
[----:B------:R-:W-:Y:S01]  /*3a40*/  SHF.L.U32 R5, R2, R5, RZ ;  /* 0x0000000502057219 */ /* 0x000fe200000006ff */
[----:B------:R2:W-:Y:S04]  /*3a50*/  STS [UR37+0x1d0], R4 ;  /* 0x0001d004ff007988 */ /* 0x0005e80008000825 */
[----:B------:R2:W-:Y:S04]  /*3a60*/  ATOMS.OR RZ, [UR4+0x14], R3 ;  /* 0x00001403ffff798c */ /* 0x0005e8000b000004 */
[----:B------:R2:W-:Y:S01]  /*3a70*/  ATOMS.OR RZ, [UR4+0x18], R5 ;  /* 0x00001805ffff798c */ /* 0x0005e2000b000004 */
[----:B------:R-:W-:Y:S03]  /*3a80*/  SYNCS.ARRIVE.TRANS64.RED.A1T0 RZ, [UR5], RZ ;  /* 0x000000ffffff79a7 */ /* 0x000fe60008100405 */
[----:B------:R2:W-:Y:S01]  /*3a90*/  ATOMS.XOR RZ, [UR4+0x10], R2 ;  /* 0x00001002ffff798c */ /* 0x0005e2000b800004 */
[----:B------:R-:W-:Y:S05]  /*3aa0*/  BRA `(.L_x_73) ;  /* 0x0000000000107947 */ /* 0x000fea0003800000 */
.L_x_66:
[----:B------:R-:W-:-:S05]  /*3ab0*/  MOV R2, 0xffffffff ;  /* 0xffffffff00027802 */ /* 0x000fca0000000f00 */
[----:B------:R1:W-:Y:S02]  /*3ac0*/  STS [UR37+0x1d0], R2 ;  /* 0x0001d002ff007988 */ /* 0x0003e40008000825 */
[----:B-1----:R-:W-:Y:S02]  /*3ad0*/  MOV R2, 0x3af0 ;  /* 0x00003af000027802 */ /* 0x002fe40000000f00 */
[----:B-----5:R-:W-:Y:S05]  /*3ae0*/  CALL.REL.NOINC `($__internal_1_$__cuda_sm10x_tcgen05_guardrail_trap_phase_invalid_during_alloc) ;  /* 0x0000006400807944 */ /* 0x020fea0003c00000 */
.L_x_73:
[----:B------:R-:W-:Y:S05]  /*3af0*/  WARPSYNC.ALL ;  /* 0x0000000000007948 */ /* 0x000fea0003800000 */
[----:B------:R-:W3:Y:S01]  /*3b00*/  S2UR UR5, SR_CgaCtaId ;  /* 0x00000000000579c3 */ /* 0x000ee20000008800 */
[----:B------:R-:W-:Y:S01]  /*3b10*/  UMOV UR4, 0x400 ;  /* 0x0000040000047882 */ /* 0x000fe20000000000 */
[----:B------:R-:W-:-:S06]  /*3b20*/  NOP ;  /* 0x0000000000007918 */ /* 0x000fcc0000000000 */
[----:B------:R-:W-:Y:S06]  /*3b30*/  BAR.ARV 0x6, 0xa0 ;  /* 0x0182800000007b1d */ /* 0x000fec0000002000 */
[----:B------:R-:W4:Y:S01]  /*3b40*/  LDCU UR6, c[0x0][0x38c] ;  /* 0x00007180ff0677ac */ /* 0x000f220008000800 */
[----:B------:R-:W-:Y:S01]  /*3b50*/  LOP3.LUT R0, R0, 0xffff, RZ, 0xc0, !PT ;  /* 0x0000ffff00007812 */ /* 0x000fe200078ec0ff */
[----:B-1----:R-:W-:Y:S01]  /*3b60*/  IMAD.MOV.U32 R9, RZ, RZ, 0x1 ;  /* 0x00000001ff097424 */ /* 0x002fe200078e00ff */
[----:B------:R-:W-:Y:S01]  /*3b70*/  LOP3.LUT R8, R8, 0xffff, RZ, 0xc0, !PT ;  /* 0x0000ffff08087812 */ /* 0x000fe200078ec0ff */
[----:B------:R-:W-:Y:S01]  /*3b80*/  UMOV UR17, URZ ;  /* 0x000000ff00117c82 */ /* 0x000fe20008000000 */
[----:B------:R-:W-:Y:S01]  /*3b90*/  R2UR UR11, R0 ;  /* 0x00000000000b72ca */ /* 0x000fe200000e0000 */
[----:B------:R-:W-:Y:S01]  /*3ba0*/  UMOV UR16, URZ ;  /* 0x000000ff00107c82 */ /* 0x000fe20008000000 */
[----:B------:R-:W-:Y:S01]  /*3bb0*/  R2UR UR12, R8 ;  /* 0x00000000080c72ca */ /* 0x000fe200000e0000 */
[----:B------:R-:W-:Y:S01]  /*3bc0*/  IMAD.MOV.U32 R8, RZ, RZ, RZ ;  /* 0x000000ffff087224 */ /* 0x000fe200078e00ff */
[----:B------:R-:W-:Y:S01]  /*3bd0*/  UMOV UR15, URZ ;  /* 0x000000ff000f7c82 */ /* 0x000fe20008000000 */
[----:B---3--:R-:W-:-:S02]  /*3be0*/  ULEA UR5, UR5, UR4, 0x18 ;  /* 0x0000000405057291 */ /* 0x008fc4000f8ec0ff */
[----:B------:R-:W-:Y:S02]  /*3bf0*/  UISETP.NE.AND UP2, UPT, UR9, URZ, UPT ;  /* 0x000000ff0900728c */ /* 0x000fe4000bf45270 */
[----:B------:R-:W-:Y:S02]  /*3c00*/  UIADD3 UR20, UPT, UPT, UR5, 0x4300, URZ ;  /* 0x0000430005147890 */ /* 0x000fe4000fffe0ff */
[----:B------:R-:W-:Y:S02]  /*3c10*/  UIADD3 UR19, UPT, UPT, UR5, 0x1e300, URZ ;  /* 0x0001e30005137890 */ /* 0x000fe4000fffe0ff */
[----:B----4-:R-:W-:Y:S01]  /*3c20*/  UIADD3 UR6, UPT, UPT, UR6, 0x3f, URZ ;  /* 0x0000003f06067890 */ /* 0x010fe2000fffe0ff */
[----:B--2---:R-:W1:Y:S01]  /*3c30*/  LDS R2, [UR5+0x1d0] ;  /* 0x0001d005ff027984 */ /* 0x004e620008000800 */
[----:B------:R-:W-:Y:S02]  /*3c40*/  USHF.R.U32.HI UR20, URZ, 0x4, UR20 ;  /* 0x00000004ff147899 */ /* 0x000fe40008011614 */
[----:B------:R-:W-:-:S02]  /*3c50*/  USHF.R.S32.HI UR4, URZ, 0x1f, UR6 ;  /* 0x0000001fff047899 */ /* 0x000fc40008011406 */
[----:B------:R-:W-:Y:S02]  /*3c60*/  USHF.R.U32.HI UR19, URZ, 0x4, UR19 ;  /* 0x00000004ff137899 */ /* 0x000fe40008011613 */
[----:B------:R-:W-:Y:S01]  /*3c70*/  ULEA.HI UR4, UR4, UR6, URZ, 0x6 ;  /* 0x0000000604047291 */ /* 0x000fe2000f8f30ff */
[----:B------:R-:W-:Y:S01]  /*3c80*/  UMOV UR28, 0x0 ;  /* 0x00000000001c7882 */ /* 0x000fe20000000000 */
[----:B------:R-:W-:Y:S02]  /*3c90*/  UMOV UR29, 0x8218010 ;  /* 0x08218010001d7882 */ /* 0x000fe40000000000 */
[----:B------:R-:W-:Y:S02]  /*3ca0*/  USHF.R.S32.HI UR4, URZ, 0x6, UR4 ;  /* 0x00000006ff047899 */ /* 0x000fe40008011404 */
[----:B------:R-:W-:Y:S02]  /*3cb0*/  ULOP3.LUT UR20, UR20, 0x3fff, URZ, 0xc0, !UPT ;  /* 0x00003fff14147892 */ /* 0x000fe4000f8ec0ff */
[----:B------:R-:W-:-:S02]  /*3cc0*/  UISETP.LT.AND UP0, UPT, UR4, 0x1, UPT ;  /* 0x000000010400788c */ /* 0x000fc4000bf01270 */
[----:B------:R-:W-:Y:S02]  /*3cd0*/  ULOP3.LUT UR19, UR19, 0x3fff, URZ, 0xc0, !UPT ;  /* 0x00003fff13137892 */ /* 0x000fe4000f8ec0ff */
[----:B------:R-:W-:Y:S01]  /*3ce0*/  USEL UR18, UR4, 0x1, !UP0 ;  /* 0x0000000104127887 */ /* 0x000fe2000c000000 */
[----:B------:R-:W-:Y:S01]  /*3cf0*/  UMOV UR26, 0x0 ;  /* 0x00000000001a7882 */ /* 0x000fe20000000000 */
[----:B------:R-:W-:Y:S01]  /*3d00*/  UMOV UR27, 0x8218010 ;  /* 0x08218010001b7882 */ /* 0x000fe20000000000 */
[----:B------:R-:W-:Y:S01]  /*3d10*/  UMOV UR24, 0x0 ;  /* 0x0000000000187882 */ /* 0x000fe20000000000 */
[----:B------:R-:W-:Y:S01]  /*3d20*/  UMOV UR25, 0x8218010 ;  /* 0x0821801000197882 */ /* 0x000fe20000000000 */
[----:B------:R-:W-:Y:S01]  /*3d30*/  UMOV UR22, 0x0 ;  /* 0x0000000000167882 */ /* 0x000fe20000000000 */
[----:B------:R-:W-:Y:S01]  /*3d40*/  UMOV UR23, 0x8218010 ;  /* 0x0821801000177882 */ /* 0x000fe20000000000 */
[----:B-1----:R-:W-:Y:S02]  /*3d50*/  R2UR UR21, R2 ;  /* 0x00000000021572ca */ /* 0x002fe400000e0000 */
[----:B------:R-:W-:-:S13]  /*3d60*/  CS2R R2, SRZ ;  /* 0x0000000000027805 */ /* 0x000fda000001ff00 */
.L_x_84:
[C---:B------:R-:W-:Y:S02]  /*3d70*/  LEA R0, R8.reuse, UR5, 0x3 ;  /* 0x0000000508007c11 */ /* 0x040fe4000f8e18ff */
[----:B------:R-:W-:Y:S02]  /*3d80*/  SHF.L.U32 R5, R3, 0x1f, RZ ;  /* 0x0000001f03057819 */ /* 0x000fe400000006ff */
[----:B------:R-:W-:Y:S02]  /*3d90*/  LEA R4, R8, UR5, 0x4 ;  /* 0x0000000508047c11 */ /* 0x000fe4000f8e20ff */
[----:B------:R-:W1:Y:S02]  /*3da0*/  SYNCS.PHASECHK.TRANS64.TRYWAIT P0, [R0+URZ+0x120], R5 ;  /* 0x00012005000075a7 */ /* 0x000e6400080011ff */
[----:B-1-34-:R-:W-:Y:S05]  /*3db0*/  @!P0 BRA `(.L_x_77) ;  /* 0x0000005800cc8947 */ /* 0x01afea0003800000 */
.L_x_195:
[----:B-1----:R-:W1:Y:S01]  /*3dc0*/  LDS.128 R4, [R4+0x1b0] ;  /* 0x0001b00004047984 */ /* 0x002e620000000c00 */
[----:B------:R-:W-:Y:S02]  /*3dd0*/  VIADD R0, R0, 0x130 ;  /* 0x0000013000007836 */ /* 0x000fe40000000000 */
[----:B------:R-:W-:Y:S01]  /*3de0*/  VIADD R8, R8, 0x1 ;  /* 0x0000000108087836 */ /* 0x000fe20000000000 */
[----:B------:R-:W-:Y:S01]  /*3df0*/  @!PT LDS RZ, [RZ] ;  /* 0x00000000fffff984 */ /* 0x000fe20000000800 */
[----:B------:R-:W-:Y:S01]  /*3e00*/  @!PT LDS RZ, [RZ] ;  /* 0x00000000fffff984 */ /* 0x000fe20000000800 */
[----:B------:R-:W-:Y:S01]  /*3e10*/  @!PT LDS RZ, [RZ] ;  /* 0x00000000fffff984 */ /* 0x000fe20000000800 */
[----:B------:R-:W-:Y:S01]  /*3e20*/  @!PT LDS RZ, [RZ] ;  /* 0x00000000fffff984 */ /* 0x000fe20000000800 */
[----:B------:R2:W-:Y:S06]  /*3e30*/  MEMBAR.ALL.CTA ;  /* 0x0000000000007992 */ /* 0x0005ec0000008000 */
[----:B--2---:R-:W2:Y:S01]  /*3e40*/  FENCE.VIEW.ASYNC.S ;  /* 0x00000000000073c6 */ /* 0x004ea20000000000 */
[----:B------:R-:W-:-:S04]  /*3e50*/  PRMT R0, RZ, 0x654, R0 ;  /* 0x00000654ff007816 */ /* 0x000fc80000000000 */
[----:B--2---:R2:W-:Y:S01]  /*3e60*/  SYNCS.ARRIVE.TRANS64.RED.A1T0 RZ, [R0+URZ], RZ ;  /* 0x000000ff00ff79a7 */ /* 0x0045e200081004ff */
[----:B-1----:R-:W-:Y:S01]  /*3e70*/  LOP3.LUT P1, RZ, R6, 0x1, RZ, 0xc0, !PT ;  /* 0x0000000106ff7812 */ /* 0x002fe2000782c0ff */
[----:B--2---:R-:W-:-:S12]  /*3e80*/  BRA.U UP2, `(.L_x_78) ;  /* 0x0000000502087547 */ /* 0x004fd8000b800000 */
[----:B------:R-:W1:Y:S01]  /*3e90*/  LDCU UR6, c[0x0][0x38c] ;  /* 0x00007180ff0677ac */ /* 0x000e620008000800 */
[----:B------:R-:W-:Y:S02]  /*3ea0*/  PLOP3.LUT P2, PT, PT, PT, PT, 0x80, 0x8 ;  /* 0x000000000008781c */ /* 0x000fe40003f4f070 */
[----:B------:R-:W-:Y:S01]  /*3eb0*/  SHF.L.U32 R5, R9, 0x1f, RZ ;  /* 0x0000001f09057819 */ /* 0x000fe200000006ff */
[----:B------:R-:W-:Y:S02]  /*3ec0*/  ULEA UR7, UR17, UR5, 0x3 ;  /* 0x0000000511077291 */ /* 0x000fe4000f8e18ff */
[----:B------:R-:W-:Y:S02]  /*3ed0*/  ULEA UR10, UR17, UR21, 0x6 ;  /* 0x00000015110a7291 */ /* 0x000fe4000f8e30ff */
[----:B-1----:R-:W-:-:S06]  /*3ee0*/  UISETP.GE.AND UP0, UPT, UR6, 0x1, UPT ;  /* 0x000000010600788c */ /* 0x002fcc000bf06270 */
[----:B------:R-:W-:-:S05]  /*3ef0*/  PLOP3.LUT P0, PT, PT, PT, UP0, 0x80, 0x8 ;  /* 0x000000000008781c */ /* 0x000fca0003f0f008 */
[----:B------:R-:W-:-:S08]  /*3f00*/  @UP0 ULEA UR6, UR16, UR5, 0x3 ;  /* 0x0000000510060291 */ /* 0x000fd0000f8e18ff */
[----:B------:R-:W-:-:S04]  /*3f10*/  @P0 SHF.L.U32 R0, R2, 0x1f, RZ ;  /* 0x0000001f02000819 */ /* 0x000fc800000006ff */
[----:B------:R1:W2:Y:S01]  /*3f20*/  @P0 SYNCS.PHASECHK.TRANS64.TRYWAIT P2, [UR6], R0 ;  /* 0x00000000ff0005a7 */ /* 0x0002a20008041106 */
[----:B------:R-:W3:Y:S02]  /*3f30*/  SYNCS.PHASECHK.TRANS64.TRYWAIT P0, [UR7+0x160], R5 ;  /* 0x00016005ff0075a7 */ /* 0x000ee40008001107 */
[----:B-123--:R-:W-:Y:S05]  /*3f40*/  @!P0 BRA `(.L_x_79) ;  /* 0x00000058007c8947 */ /* 0x00efea0003800000 */
.L_x_197:
[----:B------:R-:W-:Y:S01]  /*3f50*/  UMOV UR14, UR15 ;  /* 0x0000000f000e7c82 */ /* 0x000fe20008000000 */
[----:B------:R-:W-:Y:S05]  /*3f60*/  BRA.U !UP0, `(.L_x_80) ;  /* 0x0000000108c07547 */ /* 0x000fea000b800000 */
[----:B------:R-:W-:Y:S02]  /*3f70*/  UIADD3 UR14, UPT, UPT, UR18, UR15, URZ ;  /* 0x0000000f120e7290 */ /* 0x000fe4000fffe0ff */
[----:B------:R-:W-:Y:S01]  /*3f80*/  UPLOP3.LUT UP3, UPT, UPT, UPT, UPT, 0x40, 0x4 ;  /* 0x000000000004789c */ /* 0x000fe20003f6e870 */
[----:B------:R-:W-:Y:S01]  /*3f90*/  UMOV UR13, UR4 ;  /* 0x00000004000d7c82 */ /* 0x000fe20008000000 */
[----:B------:R-:W-:-:S09]  /*3fa0*/  UMOV UR46, UR16 ;  /* 0x00000010002e7c82 */ /* 0x000fd20008000000 */
.L_x_83:
[----:B--2---:R-:W-:Y:S01]  /*3fb0*/  ULEA UR6, UR46, UR5, 0x3 ;  /* 0x000000052e067291 */ /* 0x004fe2000f8e18ff */
[----:B---3--:R-:W-:Y:S11]  /*3fc0*/  @P2 BRA `(.L_x_81) ;  /* 0x00000000000c2947 */ /* 0x008ff60003800000 */
[----:B-1----:R-:W-:Y:S04]  /*3fd0*/  SHF.L.U32 R5, R2, 0x1f, RZ ;  /* 0x0000001f02057819 */ /* 0x002fe800000006ff */
[----:B------:R-:W1:Y:S02]  /*3fe0*/  SYNCS.PHASECHK.TRANS64.TRYWAIT P0, [UR6], R5 ;  /* 0x00000005ff0075a7 */ /* 0x000e640008001106 */
[----:B-1----:R-:W-:Y:S05]  /*3ff0*/  @!P0 BRA `(.L_x_82) ;  /* 0x0000005800688947 */ /* 0x002fea0003800000 */
.L_x_81:
[----:B------:R-:W-:Y:S01]  /*4000*/  UISETP.NE.AND UP0, UPT, UR13, 0x1, UPT ;  /* 0x000000010d00788c */ /* 0x000fe2000bf05270 */
[----:B------:R-:W-:Y:S01]  /*4010*/  PLOP3.LUT P2, PT, PT, PT, PT, 0x80, 0x8 ;  /* 0x000000000008781c */ /* 0x000fe20003f4f070 */
[----:B------:R-:W-:Y:S02]  /*4020*/  UIADD3 UR16, UPT, UPT, UR46, 0x1, URZ ;  /* 0x000000012e107890 */ /* 0x000fe4000fffe0ff */
[----:B------:R-:W-:Y:S02]  /*4030*/  ULEA UR32, UR46, UR20, 0x9 ;  /* 0x000000142e207291 */ /* 0x000fe4000f8e48ff */
[----:B------:R-:W-:Y:S01]  /*4040*/  UISETP.NE.AND UP1, UPT, UR16, 0xd, UPT ;  /* 0x0000000d1000788c */ /* 0x000fe2000bf25270 */
[----:B------:R-:W-:Y:S01]  /*4050*/  PLOP3.LUT P0, PT, PT, PT, UP0, 0x80, 0x8 ;  /* 0x000000000008781c */ /* 0x000fe20003f0f008 */
[----:B------:R-:W-:Y:S02]  /*4060*/  UIADD3 UR44, UPT, UPT, UR32, 0x80, URZ ;  /* 0x00000080202c7890 */ /* 0x000fe4000fffe0ff */
[----:B------:R-:W-:Y:S02]  /*4070*/  USEL UR31, URZ, 0x1, UP1 ;  /* 0x00000001ff1f7887 */ /* 0x000fe40008800000 */
[----:B------:R-:W-:Y:S02]  /*4080*/  USEL UR16, UR16, URZ, UP1 ;  /* 0x000000ff10107287 */ /* 0x000fe40008800000 */
[----:B------:R-:W-:Y:S02]  /*4090*/  UIADD3 UR40, UPT, UPT, UR32, 0x100, URZ ;  /* 0x0000010020287890 */ /* 0x000fe4000fffe0ff */
[----:B------:R-:W-:Y:S01]  /*40a0*/  @UP0 ULEA UR30, UR16, UR5, 0x3 ;  /* 0x00000005101e0291 */ /* 0x000fe2000f8e18ff */
[----:B------:R-:W-:Y:S01]  /*40b0*/  LOP3.LUT R2, R2, UR31, RZ, 0x3c, !PT ;  /* 0x0000001f02027c12 */ /* 0x000fe2000f8e3cff */
[----:B------:R-:W-:Y:S02]  /*40c0*/  UIADD3 UR36, UPT, UPT, UR32, 0x180, URZ ;  /* 0x0000018020247890 */ /* 0x000fe4000fffe0ff */
[----:B------:R-:W-:Y:S01]  /*40d0*/  UIADD3 UR6, UPT, UPT, UR6, 0x68, URZ ;  /* 0x0000006806067890 */ /* 0x000fe2000fffe0ff */
[----:B-1----:R-:W-:Y:S01]  /*40e0*/  @P0 SHF.L.U32 R0, R2, 0x1f, RZ ;  /* 0x0000001f02000819 */ /* 0x002fe200000006ff */
[----:B------:R-:W-:Y:S02]  /*40f0*/  UIADD3 UR15, UPT, UPT, UR15, 0x1, URZ ;  /* 0x000000010f0f7890 */ /* 0x000fe4000fffe0ff */
[----:B------:R-:W-:Y:S01]  /*4100*/  UIADD3 UR13, UPT, UPT, UR13, -0x1, URZ ;  /* 0xffffffff0d0d7890 */ /* 0x000fe2000fffe0ff */
[----:B------:R2:W3:Y:S01]  /*4110*/  @P0 SYNCS.PHASECHK.TRANS64.TRYWAIT P2, [UR30], R0 ;  /* 0x00000000ff0005a7 */ /* 0x0004e2000804111e */
[----:B------:R-:W-:Y:S02]  /*4120*/  ULEA UR30, UR46, UR19, 0x9 ;  /* 0x000000132e1e7291 */ /* 0x000fe4000f8e48ff */
[----:B------:R-:W-:Y:S02]  /*4130*/  UISETP.NE.AND UP0, UPT, UR15, UR14, UPT ;  /* 0x0000000e0f00728c */ /* 0x000fe4000bf05270 */
[----:B------:R-:W-:Y:S02]  /*4140*/  UIADD3 UR42, UPT, UPT, UR30, 0x80, URZ ;  /* 0x000000801e2a7890 */ /* 0x000fe4000fffe0ff */
[----:B------:R-:W-:Y:S02]  /*4150*/  UIADD3 UR38, UPT, UPT, UR30, 0x100, URZ ;  /* 0x000001001e267890 */ /* 0x000fe4000fffe0ff */
[----:B------:R-:W-:Y:S01]  /*4160*/  UIADD3 UR34, UPT, UPT, UR30, 0x180, URZ ;  /* 0x000001801e227890 */ /* 0x000fe2000fffe0ff */
[----:B------:R-:W-:Y:S01]  /*4170*/  UMOV UR33, 0x40004040 ;  /* 0x4000404000217882 */ /* 0x000fe20000000000 */
[----:B------:R-:W-:Y:S01]  /*4180*/  UMOV UR31, 0x40004040 ;  /* 0x40004040001f7882 */ /* 0x000fe20000000000 */
[----:B------:R-:W-:Y:S01]  /*4190*/  UMOV UR45, 0x40004040 ;  /* 0x40004040002d7882 */ /* 0x000fe20000000000 */
[----:B------:R2:W-:Y:S01]  /*41a0*/  UTCHMMA.2CTA gdesc[UR32], gdesc[UR30], tmem[UR10], tmem[UR28], idesc[UR29], UP3 ;  /* 0x00ff1c1e200075ea */ /* 0x0005e20009a0000a */
[----:B------:R-:W-:Y:S01]  /*41b0*/  UPLOP3.LUT UP3, UPT, UPT, UPT, UPT, 0x80, 0x8 ;  /* 0x000000000008789c */ /* 0x000fe20003f6f070 */
[----:B------:R-:W-:Y:S01]  /*41c0*/  UMOV UR43, 0x40004040 ;  /* 0x40004040002b7882 */ /* 0x000fe20000000000 */
[----:B------:R-:W-:Y:S01]  /*41d0*/  UMOV UR41, 0x40004040 ;  /* 0x4000404000297882 */ /* 0x000fe20000000000 */
[----:B------:R2:W-:Y:S01]  /*41e0*/  UTCHMMA.2CTA gdesc[UR44], gdesc[UR42], tmem[UR10], tmem[UR26], idesc[UR27], UPT ;  /* 0x00ff1a2a2c0075ea */ /* 0x0005e2000ba0000a */
[----:B------:R-:W-:Y:S01]  /*41f0*/  UMOV UR39, 0x40004040 ;  /* 0x4000404000277882 */ /* 0x000fe20000000000 */
[----:B------:R-:W-:Y:S01]  /*4200*/  UMOV UR37, 0x40004040 ;  /* 0x4000404000257882 */ /* 0x000fe20000000000 */
[----:B------:R-:W-:Y:S01]  /*4210*/  UMOV UR35, 0x40004040 ;  /* 0x4000404000237882 */ /* 0x000fe20000000000 */
[----:B------:R2:W-:Y:S01]  /*4220*/  UTCHMMA.2CTA gdesc[UR40], gdesc[UR38], tmem[UR10], tmem[UR24], idesc[UR25], UPT ;  /* 0x00ff1826280075ea */ /* 0x0005e2000ba0000a */
[----:B------:R2:W-:Y:S01]  /*4230*/  UTCHMMA.2CTA gdesc[UR36], gdesc[UR34], tmem[UR10], tmem[UR22], idesc[UR23], UPT ;  /* 0x00ff1622240075ea */ /* 0x0005e2000ba0000a */
[----:B------:R2:W-:Y:S01]  /*4240*/  UTCBAR.2CTA.MULTICAST [UR6], URZ, UR12 ;  /* 0x000000ff060073e9 */ /* 0x0005e2000820080c */
[----:B------:R-:W-:Y:S01]  /*4250*/  UMOV UR46, UR16 ;  /* 0x00000010002e7c82 */ /* 0x000fe20008000000 */
[----:B------:R-:W-:Y:S05]  /*4260*/  BRA.U UP0, `(.L_x_83) ;  /* 0xfffffffd00507547 */ /* 0x000fea000b83ffff */
.L_x_80:
[----:B------:R-:W-:Y:S01]  /*4270*/  UIADD3 UR7, UPT, UPT, UR7, 0x140, URZ ;  /* 0x0000014007077890 */ /* 0x000fe2000fffe0ff */
[----:B------:R-:W-:-:S08]  /*4280*/  UMOV UR15, UR14 ;  /* 0x0000000e000f7c82 */ /* 0x000fd00008000000 */
[----:B------:R4:W-:Y:S01]  /*4290*/  UTCBAR.2CTA.MULTICAST [UR7], URZ, UR11 ;  /* 0x000000ff070073e9 */ /* 0x0009e2000820080b */
[----:B------:R-:W-:Y:S02]  /*42a0*/  NOP ;  /* 0x0000000000007918 */ /* 0x000fe40000000000 */
.L_x_78:
[----:B------:R-:W-:Y:S01]  /*42b0*/  UIADD3 UR17, UPT, UPT, UR17, 0x1, URZ ;  /* 0x0000000111117890 */ /* 0x000fe2000fffe0ff */
[----:B------:R-:W-:-:S03]  /*42c0*/  ISETP.NE.AND P0, PT, R8, 0x2, PT ;  /* 0x000000020800780c */ /* 0x000fc60003f05270 */
[----:B------:R-:W-:Y:S01]  /*42d0*/  UISETP.NE.AND UP0, UPT, UR17, 0x4, UPT ;  /* 0x000000041100788c */ /* 0x000fe2000bf05270 */
[----:B-12---:R-:W-:Y:S02]  /*42e0*/  SEL R0, RZ, 0x1, P0 ;  /* 0x00000001ff007807 */ /* 0x006fe40000000000 */
[----:B------:R-:W-:Y:S01]  /*42f0*/  SEL R8, R8, RZ, P0 ;  /* 0x000000ff08087207 */ /* 0x000fe20000000000 */
[----:B------:R-:W-:Y:S01]  /*4300*/  USEL UR6, URZ, 0x1, UP0 ;  /* 0x00000001ff067887 */ /* 0x000fe20008000000 */
[----:B------:R-:W-:Y:S01]  /*4310*/  LOP3.LUT R3, R3, R0, RZ, 0x3c, !PT ;  /* 0x0000000003037212 */ /* 0x000fe200078e3cff */
[----:B------:R-:W-:-:S04]  /*4320*/  USEL UR17, UR17, URZ, UP0 ;  /* 0x000000ff11117287 */ /* 0x000fc80008000000 */
[----:B------:R-:W-:Y:S01]  /*4330*/  LOP3.LUT R9, R9, UR6, RZ, 0x3c, !PT ;  /* 0x0000000609097c12 */ /* 0x000fe2000f8e3cff */
[----:B------:R-:W-:Y:S07]  /*4340*/  @P1 BRA `(.L_x_84) ;  /* 0xfffffff800881947 */ /* 0x000fee000383ffff */
[----:B------:R-:W1:Y:S01]  /*4350*/  S2UR UR4, SR_CgaCtaId ;  /* 0x00000000000479c3 */ /* 0x000e620000008800 */
[----:B------:R-:W-:Y:S01]  /*4360*/  ELECT P0, URZ, PT ;  /* 0x0000000000ff782f */ /* 0x000fe20003800000 */
[----:B------:R-:W-:Y:S01]  /*4370*/  HFMA2 R0, -RZ, RZ, 0, 5.9604644775390625e-08 ;  /* 0x00000001ff007431 */ /* 0x000fe200000001ff */
[----:B------:R-:W-:-:S05]  /*4380*/  UMOV UR6, 0x40 ;  /* 0x0000004000067882 */ /* 0x000fca0000000000 */
[----:B------:R-:W-:Y:S01]  /*4390*/  UVIRTCOUNT.DEALLOC.SMPOOL 0x80 ;  /* 0x000000800000784c */ /* 0x000fe20000000000 */
[----:B------:R-:W-:Y:S02]  /*43a0*/  UISETP.NE.AND UP0, UPT, UR9, URZ, UPT ;  /* 0x000000ff0900728c */ /* 0x000fe4000bf05270 */
[----:B-1----:R-:W-:-:S09]  /*43b0*/  ULEA UR4, UR4, UR6, 0x18 ;  /* 0x0000000604047291 */ /* 0x002fd2000f8ec0ff */
[----:B------:R1:W-:Y:S01]  /*43c0*/  @P0 STS.U8 [UR4+0x1c], R0 ;  /* 0x00001c00ff000988 */ /* 0x0003e20008000004 */
[----:B------:R-:W-:Y:S05]  /*43d0*/  BRA.U UP0, `(.L_x_85) ;  /* 0x0000000100a07547 */ /* 0x000fea000b800000 */
[----:B------:R-:W-:Y:S01]  /*43e0*/  UIADD3 UR6, UPT, UPT, UR5, 0x160, URZ ;  /* 0x0000016005067890 */ /* 0x000fe2000fffe0ff */
[----:B------:R-:W-:-:S03]  /*43f0*/  SHF.L.U32 R3, R9, 0x1f, RZ ;  /* 0x0000001f09037819 */ /* 0x000fc600000006ff */
[----:B----4-:R-:W-:-:S09]  /*4400*/  ULEA UR7, UR17, UR6, 0x3 ;  /* 0x0000000611077291 */ /* 0x010fd2000f8e18ff */
[----:B------:R-:W2:Y:S02]  /*4410*/  SYNCS.PHASECHK.TRANS64.TRYWAIT P0, [UR7], R3 ;  /* 0x00000003ff0075a7 */ /* 0x000ea40008001107 */
[----:B--2---:R-:W-:Y:S05]  /*4420*/  @!P0 BRA `(.L_x_86) ;  /* 0x0000005400748947 */ /* 0x004fea0003800000 */
.L_x_200:
        /* <DEDUP_REMOVED lines=9> */
.L_x_202:
        /* <DEDUP_REMOVED lines=9> */
.L_x_204:
[----:B------:R-:W-:-:S04]  /*4550*/  UIADD3 UR9, UPT, UPT, UR9, 0x1, URZ ;  /* 0x0000000109097890 */ /* 0x000fc8000fffe0ff */
[----:B------:R-:W-:-:S04]  /*4560*/  UISETP.NE.AND UP1, UPT, UR9, 0x4, UPT ;  /* 0x000000040900788c */ /* 0x000fc8000bf25270 */
[----:B------:R-:W-:Y:S02]  /*4570*/  USEL UR7, URZ, 0x1, UP1 ;  /* 0x00000001ff077887 */ /* 0x000fe40008800000 */
[----:B------:R-:W-:-:S04]  /*4580*/  USEL UR9, UR9, URZ, UP1 ;  /* 0x000000ff09097287 */ /* 0x000fc80008800000 */
[----:B------:R-:W-:Y:S01]  /*4590*/  ULEA UR9, UR9, UR6, 0x3 ;  /* 0x0000000609097291 */ /* 0x000fe2000f8e18ff */
[----:B-1----:R-:W-:-:S04]  /*45a0*/  LOP3.LUT R3, R2, UR7, RZ, 0x3c, !PT ;  /* 0x0000000702037c12 */ /* 0x002fc8000f8e3cff */
[----:B------:R-:W-:Y:S01]  /*45b0*/  SHF.L.U32 R3, R3, 0x1f, RZ ;  /* 0x0000001f03037819 */ /* 0x000fe200000006ff */
[----:B------:R-:W-:-:S04]  /*45c0*/  IMAD.U32 R0, RZ, RZ, UR9 ;  /* 0x00000009ff007e24 */ /* 0x000fc8000f8e00ff */
[----:B------:R1:W2:Y:S03]  /*45d0*/  SYNCS.PHASECHK.TRANS64.TRYWAIT P0, [R0+URZ], R3 ;  /* 0x00000003000075a7 */ /* 0x0002a600080011ff */
[----:B--2---:R-:W-:Y:S05]  /*45e0*/  @!P0 NANOSLEEP.SYNCS 0x989680 ;  /* 0x009896800000895d */ /* 0x004fea0003900000 */
[----:B------:R-:W2:Y:S02]  /*45f0*/  @!P0 SYNCS.PHASECHK.TRANS64 P0, [R0+URZ], R3 ;  /* 0x00000003000085a7 */ /* 0x000ea400080010ff */
[----:B--2---:R-:W-:Y:S05]  /*4600*/  @P0 BRA `(.L_x_89) ;  /* 0x0000000000200947 */ /* 0x004fea0003800000 */
.L_x_90:
[----:B--2---:R2:W4:Y:S02]  /*4610*/  SYNCS.PHASECHK.TRANS64.TRYWAIT P0, [R0+URZ], R3 ;  /* 0x00000003000075a7 */ /* 0x00452400080011ff */
[----:B----4-:R-:W-:Y:S05]  /*4620*/  @!P0 NANOSLEEP.SYNCS 0x989680 ;  /* 0x009896800000895d */ /* 0x010fea0003900000 */
[----:B------:R-:W4:Y:S02]  /*4630*/  @!P0 SYNCS.PHASECHK.TRANS64 P0, [R0+URZ], R3 ;  /* 0x00000003000085a7 */ /* 0x000f2400080010ff */
[----:B----4-:R-:W-:Y:S05]  /*4640*/  @!P0 BRA `(.L_x_90) ;  /* 0xfffffffc00f08947 */ /* 0x010fea000383ffff */
[----:B------:R-:W-:Y:S05]  /*4650*/  BRA `(.L_x_89) ;  /* 0x00000000000c7947 */ /* 0x000fea0003800000 */
.L_x_85:
[----:B------:R-:W-:-:S04]  /*4660*/  UIADD3 UR6, UPT, UPT, UR5, 0x1a0, URZ ;  /* 0x000001a005067890 */ /* 0x000fc8000fffe0ff */
[----:B------:R-:W-:-:S09]  /*4670*/  UPRMT UR6, UR8, 0x654, UR6 ;  /* 0x0000065408067896 */ /* 0x000fd20008000006 */
[----:B------:R-:W-:Y:S03]  /*4680*/  SYNCS.ARRIVE.TRANS64.RED.A1T0 RZ, [UR6], RZ ;  /* 0x000000ffffff79a7 */ /* 0x000fe60008100406 */
.L_x_89:
[----:B-12---:R-:W-:Y:S01]  /*4690*/  SHF.L.U32 R3, RZ, 0x1f, RZ ;  /* 0x0000001fff037819 */ /* 0x006fe200000006ff */
[----:B------:R-:W-:Y:S01]  /*46a0*/  UIADD3 UR6, UPT, UPT, UR5, 0x1a0, URZ ;  /* 0x000001a005067890 */ /* 0x000fe2000fffe0ff */
[----:B------:R-:W-:Y:S02]  /*46b0*/  PLOP3.LUT P0, PT, PT, PT, UP0, 0x80, 0x8 ;  /* 0x000000000008781c */ /* 0x000fe40003f0f008 */
[----:B------:R-:W1:Y:S02]  /*46c0*/  SYNCS.PHASECHK.TRANS64.TRYWAIT P1, [UR5+0x1a0], R3 ;  /* 0x0001a003ff0075a7 */ /* 0x000e640008021105 */
[----:B-1----:R-:W-:Y:S09]  /*46d0*/  @!P1 BRA `(.L_x_91) ;  /* 0x0000005400109947 */ /* 0x002ff20003800000 */
.L_x_206:
[----:B------:R-:W-:Y:S01]  /*46e0*/  @!UP0 UPRMT UR6, UR8, 0x654, UR6 ;  /* 0x0000065408068896 */ /* 0x000fe20008000006 */
[----:B------:R-:W-:Y:S02]  /*46f0*/  UMOV UR5, 0x1 ;  /* 0x0000000100057882 */ /* 0x000fe40000000000 */
[----:B------:R-:W-:-:S06]  /*4700*/  UMOV UR8, 0xffff ;  /* 0x0000ffff00087882 */ /* 0x000fcc0000000000 */
[----:B------:R-:W-:Y:S01]  /*4710*/  @!P0 SYNCS.ARRIVE.TRANS64.RED.A1T0 RZ, [UR6], RZ ;  /* 0x000000ffffff89a7 */ /* 0x000fe20008100406 */
[----:B------:R-:W-:Y:S01]  /*4720*/  NOP ;  /* 0x0000000000007918 */ /* 0x000fe20000000000 */
[----:B-1----:R-:W1:Y:S01]  /*4730*/  LDS R0, [UR4+0x14] ;  /* 0x00001404ff007984 */ /* 0x002e620008000800 */
[----:B------:R-:W-:-:S04]  /*4740*/  ULOP3.LUT UR6, UR21, 0xffff, URZ, 0xc0, !UPT ;  /* 0x0000ffff15067892 */ /* 0x000fc8000f8ec0ff */
[----:B------:R-:W-:-:S04]  /*4750*/  USHF.R.U32.HI UR6, URZ, 0x5, UR6 ;  /* 0x00000005ff067899 */ /* 0x000fc80008011606 */
[----:B------:R-:W-:Y:S02]  /*4760*/  USHF.L.U32 UR8, UR8, UR6, URZ ;  /* 0x0000000608087299 */ /* 0x000fe400080006ff */
[----:B------:R-:W-:-:S04]  /*4770*/  USHF.L.U32 UR5, UR5, UR6, URZ ;  /* 0x0000000605057299 */ /* 0x000fc800080006ff */
[----:B-1----:R-:W-:-:S04]  /*4780*/  LOP3.LUT R0, R0, UR8, RZ, 0xc0, !PT ;  /* 0x0000000800007c12 */ /* 0x002fc8000f8ec0ff */
[----:B------:R-:W-:-:S13]  /*4790*/  ISETP.NE.AND P0, PT, R0, UR8, PT ;  /* 0x0000000800007c0c */ /* 0x000fda000bf05270 */
[----:B------:R-:W-:Y:S05]  /*47a0*/  @P0 BRA `(.L_x_92) ;  /* 0x0000000000580947 */ /* 0x000fea0003800000 */
[----:B------:R-:W1:Y:S02]  /*47b0*/  LDS R0, [UR4+0x18] ;  /* 0x00001804ff007984 */ /* 0x000e640008000800 */
[----:B-1----:R-:W-:-:S04]  /*47c0*/  LOP3.LUT R0, R0, UR5, RZ, 0xc0, !PT ;  /* 0x0000000500007c12 */ /* 0x002fc8000f8ec0ff */
[----:B------:R-:W-:-:S13]  /*47d0*/  ISETP.NE.AND P0, PT, R0, UR5, PT ;  /* 0x0000000500007c0c */ /* 0x000fda000bf05270 */
[----:B------:R-:W-:Y:S05]  /*47e0*/  @P0 BRA `(.L_x_93) ;  /* 0x00000000003c0947 */ /* 0x000fea0003800000 */
[----:B------:R-:W1:Y:S01]  /*47f0*/  S2R R2, SR_LANEID ;  /* 0x0000000000027919 */ /* 0x000e620000000000 */
[----:B------:R-:W-:Y:S01]  /*4800*/  ULOP3.LUT UR8, URZ, UR8, URZ, 0x33, !UPT ;  /* 0x00000008ff087292 */ /* 0x000fe2000f8e33ff */
[----:B------:R-:W-:Y:S01]  /*4810*/  LOP3.LUT R4, RZ, UR5, RZ, 0x33, !PT ;  /* 0x00000005ff047c12 */ /* 0x000fe2000f8e33ff */
[----:B----4-:R-:W-:Y:S02]  /*4820*/  VOTEU.ANY UR7, UPT, PT ;  /* 0x0000000000077886 */ /* 0x010fe400038e0100 */
[----:B------:R-:W-:Y:S01]  /*4830*/  UFLO.U32 UR7, UR7 ;  /* 0x00000007000772bd */ /* 0x000fe200080e0000 */
[----:B------:R-:W2:Y:S01]  /*4840*/  REDUX UR5, R4 ;  /* 0x00000000040573c4 */ /* 0x000ea20000000000 */
[----:B------:R-:W-:-:S06]  /*4850*/  IMAD.U32 R0, RZ, RZ, UR8 ;  /* 0x00000008ff007e24 */ /* 0x000fcc000f8e00ff */
[----:B------:R4:W-:Y:S01]  /*4860*/  UTCATOMSWS.AND URZ, UR8 ;  /* 0x0000000800ff79e3 */ /* 0x0009e20008000000 */
[----:B------:R-:W3:Y:S01]  /*4870*/  REDUX UR6, R0 ;  /* 0x00000000000673c4 */ /* 0x000ee20000000000 */
[----:B-1----:R-:W-:Y:S01]  /*4880*/  ISETP.EQ.U32.AND P0, PT, R2, UR7, PT ;  /* 0x0000000702007c0c */ /* 0x002fe2000bf02070 */
[----:B--2---:R-:W-:Y:S01]  /*4890*/  IMAD.U32 R2, RZ, RZ, UR5 ;  /* 0x00000005ff027e24 */ /* 0x004fe2000f8e00ff */
[----:B---3--:R-:W-:-:S11]  /*48a0*/  MOV R3, UR6 ;  /* 0x0000000600037c02 */ /* 0x008fd60008000f00 */
[----:B------:R4:W-:Y:S04]  /*48b0*/  @P0 ATOMS.AND RZ, [UR4+0x14], R3 ;  /* 0x00001403ffff098c */ /* 0x0009e8000a800004 */
[----:B------:R4:W-:Y:S01]  /*48c0*/  @P0 ATOMS.AND RZ, [UR4+0x18], R2 ;  /* 0x00001802ffff098c */ /* 0x0009e2000a800004 */
[----:B------:R-:W-:Y:S05]  /*48d0*/  BRA `(.L_x_94) ;  /* 0x0000000000147947 */ /* 0x000fea0003800000 */
.L_x_93:
[----:B------:R-:W-:Y:S02]  /*48e0*/  MOV R2, 0x4900 ;  /* 0x0000490000027802 */ /* 0x000fe40000000f00 */
[----:B---345:R-:W-:Y:S05]  /*48f0*/  CALL.REL.NOINC `($__internal_0_$__cuda_sm10x_tcgen05_guardrail_trap_col_being_dealloced_not_returned_by_alloc) ;  /* 0x0000005400f07944 */ /* 0x038fea0003c00000 */
[----:B------:R-:W-:Y:S05]  /*4900*/  BRA `(.L_x_94) ;  /* 0x0000000000087947 */ /* 0x000fea0003800000 */
.L_x_92:
[----:B------:R-:W-:Y:S02]  /*4910*/  MOV R2, 0x4930 ;  /* 0x0000493000027802 */ /* 0x000fe40000000f00 */
[----:B---345:R-:W-:Y:S05]  /*4920*/  CALL.REL.NOINC `($__internal_2_$__cuda_sm10x_tcgen05_guardrail_trap_unallocated_columns_being_dealloced) ;  /* 0x0000005400fc7944 */ /* 0x038fea0003c00000 */
.L_x_94:
[----:B------:R-:W-:Y:S01]  /*4930*/  NOP ;  /* 0x0000000000007918 */ /* 0x000fe20000000000 */
[----:B----4-:R-:W-:Y:S05]  /*4940*/  EXIT ;  /* 0x000000000000794d */ /* 0x010fea0003800000 */
.L_x_65:
[----:B------:R-:W-:-:S09]  /*4950*/  UISETP.NE.OR UP5, UPT, UR10, 0x3, !UP5 ;  /* 0x000000030a00788c */ /* 0x000fd2000efa5670 */
[----:B------:R-:W-:Y:S05]  /*4960*/  BRA.U UP5, `(.L_x_95) ;  /* 0x0000001105787547 */ /* 0x000fea000b800000 */
[----:B------:R-:W1:Y:S01]  /*4970*/  LDC R0, c[0x0][0xb30] ;  /* 0x0002cc00ff007b82 */ /* 0x000e620000000800 */
[----:B------:R-:W2:Y:S01]  /*4980*/  LDCU.64 UR8, c[0x0][0x888] ;  /* 0x00011100ff0877ac */ /* 0x000ea20008000a00 */
[----:B------:R-:W-:Y:S02]  /*4990*/  HFMA2 R25, -RZ, RZ, 0, 0 ;  /* 0x00000000ff197431 */ /* 0x000fe400000001ff */
[----:B-----5:R-:W-:Y:S01]  /*49a0*/  IMAD.MOV.U32 R32, RZ, RZ, 0x1 ;  /* 0x00000001ff207424 */ /* 0x020fe200078e00ff */
[----:B------:R-:W-:Y:S01]  /*49b0*/  MOV R23, 0x1000 ;  /* 0x0000100000177802 */ /* 0x000fe20000000f00 */
[----:B------:R-:W3:Y:S01]  /*49c0*/  LDCU.64 UR4, c[0x0][0x890] ;  /* 0x00011200ff0477ac */ /* 0x000ee20008000a00 */
[----:B------:R-:W-:Y:S01]  /*49d0*/  IMAD.MOV.U32 R27, RZ, RZ, RZ ;  /* 0x000000ffff1b7224 */ /* 0x000fe200078e00ff */
[----:B------:R-:W4:Y:S01]  /*49e0*/  LDC R19, c[0x0][0x370] ;  /* 0x0000dc00ff137b82 */ /* 0x000f220000000800 */
[----:B------:R-:W-:Y:S01]  /*49f0*/  UMOV UR7, 0x400 ;  /* 0x0000040000077882 */ /* 0x000fe20000000000 */
[----:B------:R-:W-:-:S02]  /*4a00*/  UPLOP3.LUT UP0, UPT, UPT, UPT, UPT, 0x40, 0x4 ;  /* 0x000000000004789c */ /* 0x000fc40003f0e870 */
[----:B------:R-:W-:-:S04]  /*4a10*/  ULEA UR7, UR37, UR7, 0x18 ;  /* 0x0000000725077291 */ /* 0x000fc8000f8ec0ff */
[----:B------:R-:W4:Y:S01]  /*4a20*/  LDC R2, c[0x0][0xb0c] ;  /* 0x0002c300ff027b82 */ /* 0x000f220000000800 */
[----:B------:R-:W-:Y:S02]  /*4a30*/  UIADD3 UR13, UPT, UPT, UR7, 0xe8, URZ ;  /* 0x000000e8070d7890 */ /* 0x000fe4000fffe0ff */
[----:B--2---:R-:W-:Y:S02]  /*4a40*/  UISETP.NE.U32.AND UP3, UPT, UR8, URZ, UPT ;  /* 0x000000ff0800728c */ /* 0x004fe4000bf65070 */
[----:B------:R-:W-:Y:S02]  /*4a50*/  UIADD3 UR41, UPT, UPT, UR7, 0xd0, URZ ;  /* 0x000000d007297890 */ /* 0x000fe4000fffe0ff */
[----:B---3--:R-:W-:Y:S01]  /*4a60*/  UISETP.NE.U32.AND UP4, UPT, UR4, URZ, UPT ;  /* 0x000000ff0400728c */ /* 0x008fe2000bf85070 */
[----:B------:R-:W2:Y:S01]  /*4a70*/  LDC R18, c[0x0][0xb20] ;  /* 0x0002c800ff127b82 */ /* 0x000ea20000000800 */
[----:B-1----:R-:W-:Y:S01]  /*4a80*/  ISETP.NE.AND P1, PT, R0, 0x1, PT ;  /* 0x000000010000780c */ /* 0x002fe20003f25270 */
[----:B------:R-:W-:-:S02]  /*4a90*/  UISETP.NE.AND.EX UP3, UPT, UR9, URZ, UPT, UP3 ;  /* 0x000000ff0900728c */ /* 0x000fc4000bf65330 */
[----:B------:R-:W-:Y:S02]  /*4aa0*/  UIADD3 UR33, UPT, UPT, UR7, 0xd8, URZ ;  /* 0x000000d807217890 */ /* 0x000fe4000fffe0ff */
[----:B------:R-:W-:Y:S02]  /*4ab0*/  UIADD3 UR25, UPT, UPT, UR7, 0xe0, URZ ;  /* 0x000000e007197890 */ /* 0x000fe4000fffe0ff */
[----:B------:R-:W1:Y:S01]  /*4ac0*/  LDC.64 R36, c[0x0][0x348] ;  /* 0x0000d200ff247b82 */ /* 0x000e620000000a00 */
[----:B------:R-:W-:Y:S02]  /*4ad0*/  UPRMT UR13, UR37, 0x654, UR13 ;  /* 0x00000654250d7896 */ /* 0x000fe4000800000d */
[----:B------:R-:W-:-:S05]  /*4ae0*/  UISETP.NE.AND.EX UP4, UPT, UR5, URZ, UPT, UP4 ;  /* 0x000000ff0500728c */ /* 0x000fca000bf85340 */
[----:B------:R-:W3:Y:S08]  /*4af0*/  LDC.64 R16, c[0x0][0xb10] ;  /* 0x0002c400ff107b82 */ /* 0x000ef00000000a00 */
[----:B------:R-:W1:Y:S08]  /*4b00*/  LDC.64 R6, c[0x0][0xb18] ;  /* 0x0002c600ff067b82 */ /* 0x000e700000000a00 */
[----:B------:R-:W1:Y:S08]  /*4b10*/  LDC.64 R4, c[0x0][0xb28] ;  /* 0x0002ca00ff047b82 */ /* 0x000e700000000a00 */
[----:B--2-4-:R-:W1:Y:S02]  /*4b20*/  LDC R22, c[0x0][0x374] ;  /* 0x0000dd00ff167b82 */ /* 0x014e640000000800 */
.L_x_106:
[----:B------:R-:W-:Y:S02]  /*4b30*/  LEA R0, R27, UR7, 0x3 ;  /* 0x000000071b007c11 */ /* 0x000fe4000f8e18ff */
[----:B------:R-:W-:Y:S02]  /*4b40*/  SHF.L.U32 R3, R25, 0x1f, RZ ;  /* 0x0000001f19037819 */ /* 0x000fe400000006ff */
[----:B------:R-:W-:Y:S02]  /*4b50*/  LEA R28, R27, UR7, 0x4 ;  /* 0x000000071b1c7c11 */ /* 0x000fe4000f8e20ff */
[----:B--2---:R-:W2:Y:S02]  /*4b60*/  SYNCS.PHASECHK.TRANS64.TRYWAIT P0, [R0+URZ+0x120], R3 ;  /* 0x00012003000075a7 */ /* 0x004ea400080011ff */
[----:B--2---:R-:W-:Y:S05]  /*4b70*/  @!P0 BRA `(.L_x_96) ;  /* 0x0000005000008947 */ /* 0x004fea0003800000 */
.L_x_207:
[----:B------:R-:W-:Y:S01]  /*4b80*/  ISETP.GE.AND P0, PT, R26, 0x1, PT ;  /* 0x000000011a00780c */ /* 0x000fe20003f06270 */
[----:B------:R-:W4:Y:S01]  /*4b90*/  LDS.128 R28, [R28+0x1b0] ;  /* 0x0001b0001c1c7984 */ /* 0x000f220000000c00 */
[----:B--2---:R-:W-:Y:S01]  /*4ba0*/  VIADD R0, R0, 0x130 ;  /* 0x0000013000007836 */ /* 0x004fe20000000000 */
[----:B------:R-:W-:Y:S01]  /*4bb0*/  @!PT LDS RZ, [RZ] ;  /* 0x00000000fffff984 */ /* 0x000fe20000000800 */
[----:B------:R-:W-:Y:S01]  /*4bc0*/  @!PT LDS RZ, [RZ] ;  /* 0x00000000fffff984 */ /* 0x000fe20000000800 */
[----:B------:R-:W-:Y:S01]  /*4bd0*/  @!PT LDS RZ, [RZ] ;  /* 0x00000000fffff984 */ /* 0x000fe20000000800 */
[----:B------:R-:W-:Y:S01]  /*4be0*/  @!PT LDS RZ, [RZ] ;  /* 0x00000000fffff984 */ /* 0x000fe20000000800 */
[----:B------:R2:W-:Y:S06]  /*4bf0*/  MEMBAR.ALL.CTA ;  /* 0x0000000000007992 */ /* 0x0005ec0000008000 */
[----:B--2---:R-:W2:Y:S01]  /*4c00*/  FENCE.VIEW.ASYNC.S ;  /* 0x00000000000073c6 */ /* 0x004ea20000000000 */
[----:B------:R-:W-:Y:S04]  /*4c10*/  PRMT R0, RZ, 0x654, R0 ;  /* 0x00000654ff007816 */ /* 0x000fe80000000000 */
[----:B--2---:R2:W-:Y:S01]  /*4c20*/  SYNCS.ARRIVE.TRANS64.RED.A1T0 RZ, [R0+URZ], RZ ;  /* 0x000000ff00ff79a7 */ /* 0x0045e200081004ff */
[----:B----4-:R-:W-:Y:S11]  /*4c30*/  LOP3.LUT P3, RZ, R30, 0x1, RZ, 0xc0, !PT ;  /* 0x000000011eff7812 */ /* 0x010ff6000786c0ff */
[----:B------:R-:W-:Y:S02]  /*4c40*/  @!UPT UIADD3 URZ, UPT, UPT, URZ, URZ, URZ ;  /* 0x000000fffffff290 */ /* 0x000fe4000fffe0ff */
[----:B------:R-:W-:Y:S02]  /*4c50*/  @P3 MOV R13, R28 ;  /* 0x0000001c000d3202 */ /* 0x000fe40000000f00 */
[----:B------:R-:W-:Y:S01]  /*4c60*/  @P3 LOP3.LUT R8, R29, 0xffff, RZ, 0xc0, !PT ;  /* 0x0000ffff1d083812 */ /* 0x000fe200078ec0ff */
[----:B--2---:R-:W-:Y:S06]  /*4c70*/  @!P0 BRA `(.L_x_97) ;  /* 0x0000000000a48947 */ /* 0x004fec0003800000 */
[----:B-1----:R-:W-:Y:S01]  /*4c80*/  IMAD.HI.U32 R33, R22, R7, RZ ;  /* 0x0000000716217227 */ /* 0x002fe200078e00ff */
[----:B------:R-:W-:Y:S02]  /*4c90*/  ISETP.NE.AND P0, PT, R6, 0x1, PT ;  /* 0x000000010600780c */ /* 0x000fe40003f05270 */
[----:B------:R-:W-:Y:S01]  /*4ca0*/  ISETP.NE.AND P2, PT, R26, 0x1, PT ;  /* 0x000000011a00780c */ /* 0x000fe20003f45270 */
[----:B---3--:R-:W-:Y:S01]  /*4cb0*/  IMAD.HI.U32 R34, R19, R16, RZ ;  /* 0x0000001013227227 */ /* 0x008fe200078e00ff */
[----:B------:R-:W-:Y:S02]  /*4cc0*/  SHF.R.U32.HI R33, RZ, R18, R33 ;  /* 0x00000012ff217219 */ /* 0x000fe40000011621 */
[----:B------:R-:W-:Y:S01]  /*4cd0*/  ISETP.NE.AND P4, PT, R2, 0x1, PT ;  /* 0x000000010200780c */ /* 0x000fe20003f85270 */
[----:B------:R-:W-:Y:S01]  /*4ce0*/  IMAD.HI.U32 R38, R13, R16, RZ ;  /* 0x000000100d267227 */ /* 0x000fe200078e00ff */
[----:B------:R-:W-:Y:S02]  /*4cf0*/  SHF.R.U32.HI R34, RZ, R17, R34 ;  /* 0x00000011ff227219 */ /* 0x000fe40000011622 */
[----:B------:R-:W-:Y:S01]  /*4d00*/  SEL R3, R22, R33, !P0 ;  /* 0x0000002116037207 */ /* 0x000fe20004000000 */
[C---:B------:R-:W-:Y:S01]  /*4d10*/  IMAD.HI.U32 R33, R8.reuse, R7, RZ ;  /* 0x0000000708217227 */ /* 0x040fe200078e00ff */
[----:B------:R-:W-:Y:S02]  /*4d20*/  SEL R11, R19, R34, !P4 ;  /* 0x00000022130b7207 */ /* 0x000fe40006000000 */
[----:B------:R-:W-:Y:S01]  /*4d30*/  SHF.R.U32.HI R38, RZ, R17, R38 ;  /* 0x00000011ff267219 */ /* 0x000fe20000011626 */
[----:B------:R-:W-:Y:S01]  /*4d40*/  IMAD.HI.U32 R40, R3, R4, RZ ;  /* 0x0000000403287227 */ /* 0x000fe200078e00ff */
[----:B------:R-:W-:Y:S03]  /*4d50*/  SHF.R.U32.HI R33, RZ, R18, R33 ;  /* 0x00000012ff217219 */ /* 0x000fe60000011621 */
[----:B------:R-:W-:Y:S01]  /*4d60*/  IMAD.HI.U32 R34, R11, R4, RZ ;  /* 0x000000040b227227 */ /* 0x000fe200078e00ff */
[----:B------:R-:W-:Y:S02]  /*4d70*/  @P2 SHF.R.U32.HI R3, RZ, R5, R40 ;  /* 0x00000005ff032219 */ /* 0x000fe40000011628 */
[----:B------:R-:W-:Y:S02]  /*4d80*/  SEL R9, R8, R33, !P0 ;  /* 0x0000002108097207 */ /* 0x000fe40004000000 */
[----:B------:R-:W-:Y:S01]  /*4d90*/  @P2 SHF.R.U32.HI R11, RZ, R5, R34 ;  /* 0x00000005ff0b2219 */ /* 0x000fe20000011622 */
[C---:B------:R-:W-:Y:S01]  /*4da0*/  IMAD R10, R26.reuse, R3, RZ ;  /* 0x000000031a0a7224 */ /* 0x040fe200078e02ff */
[----:B------:R-:W-:Y:S01]  /*4db0*/  SEL R3, R13, R38, !P4 ;  /* 0x000000260d037207 */ /* 0x000fe20006000000 */
[C---:B------:R-:W-:Y:S03]  /*4dc0*/  IMAD.HI.U32 R14, R9.reuse, R4, RZ ;  /* 0x00000004090e7227 */ /* 0x040fe600078e00ff */
[----:B------:R-:W-:Y:S01]  /*4dd0*/  ISETP.GE.AND P0, PT, R9, R10, PT ;  /* 0x0000000a0900720c */ /* 0x000fe20003f06270 */
[C---:B------:R-:W-:Y:S01]  /*4de0*/  IMAD R12, R26.reuse, R11, RZ ;  /* 0x0000000b1a0c7224 */ /* 0x040fe200078e02ff */
[-C--:B------:R-:W-:Y:S04]  /*4df0*/  SHF.R.U32.HI R14, RZ, R5.reuse, R14 ;  /* 0x00000005ff0e7219 */ /* 0x080fe8000001160e */
[----:B------:R-:W-:Y:S02]  /*4e00*/  ISETP.GE.OR P0, PT, R3, R12, P0 ;  /* 0x0000000c0300720c */ /* 0x000fe40000706670 */
[----:B------:R-:W-:Y:S05]  /*4e10*/  SEL R15, R9, R14, !P2 ;  /* 0x0000000e090f7207 */ /* 0x000fea0005000000 */
[----:B------:R-:W-:Y:S04]  /*4e20*/  IMAD.MOV R14, RZ, RZ, -R15 ;  /* 0x000000ffff0e7224 */ /* 0x000fe800078e0a0f */
[----:B------:R-:W-:Y:S02]  /*4e30*/  IMAD R14, R26, R14, R9 ;  /* 0x0000000e1a0e7224 */ /* 0x000fe400078e0209 */
[C---:B------:R-:W-:Y:S05]  /*4e40*/  @!P0 IMAD.HI.U32 R10, R3.reuse, R4, RZ ;  /* 0x00000004030a8227 */ /* 0x040fea00078e00ff */
[----:B------:R-:W-:Y:S04]  /*4e50*/  @!P0 SHF.R.U32.HI R10, RZ, R5, R10 ;  /* 0x00000005ff0a8219 */ /* 0x000fe8000001160a */
[----:B------:R-:W-:Y:S01]  /*4e60*/  @!P0 SEL R0, R3, R10, !P2 ;  /* 0x0000000a03008207 */ /* 0x000fe20005000000 */
[----:B------:R-:W-:Y:S03]  /*4e70*/  IMAD.MOV R10, RZ, RZ, -R3 ;  /* 0x000000ffff0a7224 */ /* 0x000fe600078e0a03 */
[----:B------:R-:W-:Y:S01]  /*4e80*/  @!P0 IADD3 R15, PT, PT, R15, -R0, RZ ;  /* 0x800000000f0f8210 */ /* 0x000fe20007ffe0ff */
[----:B------:R-:W-:Y:S01]  /*4e90*/  @!P0 IMAD R0, R11, R14, R0 ;  /* 0x0000000e0b008224 */ /* 0x000fe200078e0200 */
[----:B------:R-:W-:Y:S01]  /*4ea0*/  IADD3 R11, PT, PT, -R9, RZ, RZ ;  /* 0x000000ff090b7210 */ /* 0x000fe20007ffe1ff */
[----:B------:R-:W-:Y:S02]  /*4eb0*/  IMAD R13, R2, R10, R13 ;  /* 0x0000000a020d7224 */ /* 0x000fe400078e020d */
[----:B------:R-:W-:Y:S02]  /*4ec0*/  @!P0 IMAD R9, R15, R26, R3 ;  /* 0x0000001a0f098224 */ /* 0x000fe400078e0203 */
[----:B------:R-:W-:Y:S02]  /*4ed0*/  @!P0 IMAD.MOV.U32 R3, RZ, RZ, R0 ;  /* 0x000000ffff038224 */ /* 0x000fe400078e0000 */
[----:B------:R-:W-:Y:S02]  /*4ee0*/  IMAD R8, R6, R11, R8 ;  /* 0x0000000b06087224 */ /* 0x000fe400078e0208 */
[----:B------:R-:W-:Y:S02]  /*4ef0*/  IMAD R13, R3, R2, R13 ;  /* 0x00000002030d7224 */ /* 0x000fe400078e020d */
[----:B------:R-:W-:Y:S02]  /*4f00*/  IMAD R8, R9, R6, R8 ;  /* 0x0000000609087224 */ /* 0x000fe400078e0208 */
.L_x_97:
[----:B------:R-:W-:Y:S05]  /*4f10*/  BRA.U UP0, `(.L_x_98) ;  /* 0x0000000100107547 */ /* 0x000fea000b800000 */
[----:B------:R-:W-:Y:S04]  /*4f20*/  MOV R0, UR6 ;  /* 0x0000000600007c02 */ /* 0x000fe80008000f00 */
[----:B------:R-:W-:Y:S04]  /*4f30*/  SHF.L.U32 R3, R0, 0x1f, RZ ;  /* 0x0000001f00037819 */ /* 0x000fe800000006ff */
[----:B------:R-:W2:Y:S02]  /*4f40*/  SYNCS.PHASECHK.TRANS64.TRYWAIT P0, [UR7+0x118], R3 ;  /* 0x00011803ff0075a7 */ /* 0x000ea40008001107 */
[----:B--2---:R-:W-:Y:S05]  /*4f50*/  @!P0 BRA `(.L_x_99) ;  /* 0x0000004c001c8947 */ /* 0x004fea0003800000 */
.L_x_98:
[----:B------:R-:W-:Y:S02]  /*4f60*/  R2UR UR42, R20 ;  /* 0x00000000142a72ca */ /* 0x000fe400000e0000 */
[----:B------:R-:W-:Y:S02]  /*4f70*/  R2UR UR43, R21 ;  /* 0x00000000152b72ca */ /* 0x000fe400000e0000 */
[----:B------:R-:W-:Y:S02]  /*4f80*/  ISETP.NE.U32.AND P2, PT, RZ, UR4, PT ;  /* 0x00000004ff007c0c */ /* 0x000fe4000bf45070 */
[----:B------:R-:W-:Y:S02]  /*4f90*/  SHF.L.U32 R12, R32, 0x1f, RZ ;  /* 0x0000001f200c7819 */ /* 0x000fe400000006ff */
[----:B------:R-:W-:Y:S05]  /*4fa0*/  ISETP.NE.AND.EX P2, PT, RZ, UR5, PT, P2 ;  /* 0x00000005ff007c0c */ /* 0x000fea000bf45320 */
[----:B------:R-:W-:Y:S02]  /*4fb0*/  USHF.L.U32 UR42, UR42, 0x7, URZ ;  /* 0x000000072a2a7899 */ /* 0x000fe400080006ff */
[----:B------:R-:W-:Y:S01]  /*4fc0*/  USHF.L.U32 UR43, UR43, 0x6, URZ ;  /* 0x000000062b2b7899 */ /* 0x000fe200080006ff */
[----:B------:R-:W-:Y:S11]  /*4fd0*/  BRA.U !UP4, `(.L_x_100) ;  /* 0x000000010c347547 */ /* 0x000ff6000b800000 */
[----:B------:R-:W-:Y:S01]  /*4fe0*/  UPLOP3.LUT UP1, UPT, UPT, UPT, UP3, 0x80, 0x8 ;  /* 0x000000000008789c */ /* 0x000fe20003f2f030 */
[----:B--2---:R-:W-:Y:S02]  /*4ff0*/  HFMA2 R0, -RZ, RZ, 0, 5.9604644775390625e-08 ;  /* 0x00000001ff007431 */ /* 0x004fe400000001ff */
[----:B------:R-:W-:Y:S03]  /*5000*/  IMAD.MOV.U32 R59, RZ, RZ, 0x1 ;  /* 0x00000001ff3b7424 */ /* 0x000fe600078e00ff */
[----:B------:R-:W-:Y:S05]  /*5010*/  PLOP3.LUT P0, PT, PT, PT, UP1, 0x80, 0x8 ;  /* 0x000000000008781c */ /* 0x000fea0003f0f018 */
[----:B------:R-:W2:Y:S01]  /*5020*/  @UP1 LDCU.64 UR10, c[0x0][0x888] ;  /* 0x00011100ff0a17ac */ /* 0x000ea20008000a00 */
[----:B------:R-:W-:Y:S07]  /*5030*/  @UP1 UIMAD UR8, UR36, UR4, URZ ;  /* 0x00000004240812a4 */ /* 0x000fee000f8e02ff */
[----:B------:R-:W-:Y:S01]  /*5040*/  @!P0 PRMT R59, R0, 0x7610, R59 ;  /* 0x00007610003b8816 */ /* 0x000fe2000000003b */
[----:B--2---:R-:W-:Y:S03]  /*5050*/  @UP1 UIMAD.WIDE UR10, UR8, 0x4, UR10 ;  /* 0x00000004080a18a5 */ /* 0x004fe6000f8e020a */
[----:B------:R-:W2:Y:S03]  /*5060*/  @!UP1 LDCU UR8, c[0x0][0x880] ;  /* 0x00011000ff0897ac */ /* 0x000ea60008000800 */
[----:B------:R-:W-:Y:S01]  /*5070*/  IMAD.U32 R10, RZ, RZ, UR10 ;  /* 0x0000000aff0a7e24 */ /* 0x000fe2000f8e00ff */
[----:B------:R-:W-:Y:S05]  /*5080*/  MOV R11, UR11 ;  /* 0x0000000b000b7c02 */ /* 0x000fea0008000f00 */
[----:B------:R4:W5:Y:S02]  /*5090*/  @P0 LDG.E R35, desc[UR46][R10.64] ;  /* 0x0000002e0a230981 */ /* 0x000964000c1e1900 */
[----:B--2-4-:R-:W-:Y:S07]  /*50a0*/  @!P0 IMAD.U32 R35, RZ, RZ, UR8 ;  /* 0x00000008ff238e24 */ /* 0x014fee000f8e00ff */
.L_x_100:
[----:B-----5:R-:W-:Y:S01]  /*50b0*/  @!P2 FSETP.EQ.AND P0, PT, R35, RZ, PT ;  /* 0x000000ff2300a20b */ /* 0x020fe20003f02000 */
[----:B------:R-:W-:Y:S01]  /*50c0*/  @!UPT UIADD3 URZ, UPT, UPT, URZ, URZ, URZ ;  /* 0x000000fffffff290 */ /* 0x000fe2000fffe0ff */
[----:B------:R-:W-:Y:S11]  /*50d0*/  @!P2 BRA `(.L_x_101) ;  /* 0x000000000014a947 */ /* 0x000ff60003800000 */
[----:B------:R-:W-:Y:S02]  /*50e0*/  LOP3.LUT P2, RZ, R59, 0xff, RZ, 0xc0, !PT ;  /* 0x000000ff3bff7812 */ /* 0x000fe4000784c0ff */
[----:B------:R-:W-:Y:S04]  /*50f0*/  PLOP3.LUT P0, PT, PT, PT, UP1, 0x80, 0x8 ;  /* 0x000000000008781c */ /* 0x000fe80003f0f018 */
[----:B------:R-:W-:Y:S07]  /*5100*/  PLOP3.LUT P0, PT, P0, PT, PT, 0x8, 0x80 ;  /* 0x000000000080781c */ /* 0x000fee000070e170 */
[----:B------:R-:W-:Y:S11]  /*5110*/  @P2 FSETP.EQ.AND P0, PT, R35, RZ, PT ;  /* 0x000000ff2300220b */ /* 0x000ff60003f02000 */
[----:B------:R-:W-:Y:S02]  /*5120*/  @!UPT UIADD3 URZ, UPT, UPT, URZ, URZ, URZ ;  /* 0x000000fffffff290 */ /* 0x000fe4000fffe0ff */
.L_x_101:
[----:B------:R-:W4:Y:S01]  /*5130*/  SYNCS.PHASECHK.TRANS64.TRYWAIT P2, [UR7+0xf0], R12 ;  /* 0x0000f00cff0075a7 */ /* 0x000f220008041107 */
[----:B------:R-:W-:Y:S04]  /*5140*/  ELECT P4, URZ, PT ;  /* 0x0000000000ff782f */ /* 0x000fe80003880000 */
[----:B------:R-:W-:Y:S11]  /*5150*/  PLOP3.LUT P4, PT, P0, P4, PT, 0xf2, 0x2f ;  /* 0x00000000002f781c */ /* 0x000ff60000789e72 */
[----:B------:R-:W-:Y:S02]  /*5160*/  @!UPT UIADD3 URZ, UPT, UPT, URZ, URZ, URZ ;  /* 0x000000fffffff290 */ /* 0x000fe4000fffe0ff */
[----:B-1----:R-:W-:Y:S05]  /*5170*/  @!P4 IADD3 R9, P0, PT, R36, 0x580, RZ ;  /* 0x000005802409c810 */ /* 0x002fea0007f1e0ff */
[----:B--2---:R-:W-:Y:S01]  /*5180*/  @!P4 IMAD.X R0, RZ, RZ, R37, P0 ;  /* 0x000000ffff00c224 */ /* 0x004fe200000e0625 */
[----:B----4-:R-:W-:Y:S07]  /*5190*/  @!P2 BRA `(.L_x_102) ;  /* 0x0000004800a4a947 */ /* 0x010fee0003800000 */
.L_x_210:
[----:B------:R-:W-:Y:S01]  /*51a0*/  @!P4 R2UR UR9, R9 ;  /* 0x000000000909c2ca */ /* 0x000fe200000e0000 */
[----:B------:R-:W-:Y:S01]  /*51b0*/  VOTEU.ALL UP0, P4 ;  /* 0x0000000000ff7886 */ /* 0x000fe20002000000 */
[----:B------:R-:W-:Y:S01]  /*51c0*/  @!P4 R2UR UR8, R0 ;  /* 0x000000000008c2ca */ /* 0x000fe200000e0000 */
[----:B------:R-:W-:Y:S01]  /*51d0*/  VOTEU.ALL UP2, P4 ;  /* 0x0000000000ff7886 */ /* 0x000fe20002040000 */
[----:B------:R-:W-:Y:S01]  /*51e0*/  UMOV UR16, 0x0 ;  /* 0x0000000000107882 */ /* 0x000fe20000000000 */
[----:B------:R-:W-:Y:S01]  /*51f0*/  UMOV UR17, 0x10000000 ;  /* 0x1000000000117882 */ /* 0x000fe20000000000 */
[----:B------:R-:W-:Y:S01]  /*5200*/  @!UP0 UIADD3 UR40, UPT, UPT, UR7, 0x200, URZ ;  /* 0x0000020007288890 */ /* 0x000fe2000fffe0ff */
[----:B------:R-:W-:Y:S01]  /*5210*/  @!P4 IMAD.MOV.U32 R0, RZ, RZ, 0x1000 ;  /* 0x00001000ff00c424 */ /* 0x000fe200078e00ff */
[----:B------:R-:W-:Y:S01]  /*5220*/  UMOV UR44, UR36 ;  /* 0x00000024002c7c82 */ /* 0x000fe20008000000 */
[----:B------:R-:W-:Y:S01]  /*5230*/  @!UP0 UIADD3 UR10, UPT, UPT, UR42, 0x40, URZ ;  /* 0x000000402a0a8890 */ /* 0x000fe2000fffe0ff */
[----:B------:R-:W-:Y:S01]  /*5240*/  @!P4 IADD3 R9, P0, PT, R36, 0x580, RZ ;  /* 0x000005802409c810 */ /* 0x000fe20007f1e0ff */
[----:B------:R-:W-:Y:S01]  /*5250*/  UMOV UR11, UR43 ;  /* 0x0000002b000b7c82 */ /* 0x000fe20008000000 */
[----:B------:R-:W-:Y:S01]  /*5260*/  UMOV UR12, UR36 ;  /* 0x00000024000c7c82 */ /* 0x000fe20008000000 */
[----:B------:R-:W-:Y:S01]  /*5270*/  IMAD.U32 R10, RZ, RZ, UR9 ;  /* 0x00000009ff0a7e24 */ /* 0x000fe2000f8e00ff */
[----:B------:R-:W-:Y:S01]  /*5280*/  UMOV UR9, UR41 ;  /* 0x0000002900097c82 */ /* 0x000fe20008000000 */
[----:B------:R-:W-:Y:S01]  /*5290*/  IMAD.U32 R11, RZ, RZ, UR8 ;  /* 0x00000008ff0b7e24 */ /* 0x000fe2000f8e00ff */
[----:B------:R-:W-:Y:S02]  /*52a0*/  @!UP0 UIADD3 UR8, UPT, UPT, UR7, 0xa00, URZ ;  /* 0x00000a0007088890 */ /* 0x000fe4000fffe0ff */
[----:B------:R-:W-:Y:S01]  /*52b0*/  @!P4 R2UR UR18, R10 ;  /* 0x000000000a12c2ca */ /* 0x000fe200000e0000 */
[----:B------:R-:W-:Y:S01]  /*52c0*/  VOTEU.ALL UP0, P4 ;  /* 0x0000000000ff7886 */ /* 0x000fe20002000000 */
[----:B------:R-:W-:Y:S01]  /*52d0*/  @!P4 R2UR UR19, R11 ;  /* 0x000000000b13c2ca */ /* 0x000fe200000e0000 */
[----:B------:R-:W-:Y:S11]  /*52e0*/  UPRMT UR14, UR37, 0x654, UR41 ;  /* 0x00000654250e7896 */ /* 0x000ff60008000029 */
[----:B------:R-:W-:Y:S01]  /*52f0*/  @!UPT UIADD3 URZ, UPT, UPT, URZ, URZ, URZ ;  /* 0x000000fffffff290 */ /* 0x000fe2000fffe0ff */
[----:B------:R2:W-:Y:S01]  /*5300*/  @!UP2 UTMALDG.3D [UR40], [UR18], desc[UR16] ;  /* 0x000010281200a5b4 */ /* 0x0005e20008011000 */
[----:B------:R2:W-:Y:S01]  /*5310*/  @!UP0 UTMALDG.3D [UR8], [UR18], desc[UR16] ;  /* 0x00001008120085b4 */ /* 0x0005e20008011000 */
[----:B------:R4:W-:Y:S01]  /*5320*/  @!P4 SYNCS.ARRIVE.TRANS64.RED.A0TR RZ, [UR7+0xd0], R0 ;  /* 0x0000d000ffffc9a7 */ /* 0x0009e20008300407 */
[----:B------:R-:W-:Y:S01]  /*5330*/  SYNCS.ARRIVE.TRANS64.RED.A1T0 RZ, [UR14], RZ ;  /* 0x000000ffffff79a7 */ /* 0x000fe2000810040e */
[----:B----4-:R-:W-:Y:S01]  /*5340*/  @!P4 IMAD.X R0, RZ, RZ, R37, P0 ;  /* 0x000000ffff00c224 */ /* 0x010fe200000e0625 */
[----:B------:R-:W4:Y:S02]  /*5350*/  SYNCS.PHASECHK.TRANS64.TRYWAIT P2, [UR7+0xf8], R12 ;  /* 0x0000f80cff0075a7 */ /* 0x000f240008041107 */
[----:B--2-4-:R-:W-:Y:S05]  /*5360*/  @!P2 BRA `(.L_x_103) ;  /* 0x000000480048a947 */ /* 0x014fea0003800000 */
.L_x_212:
        /* <DEDUP_REMOVED lines=8> */
[----:B------:R-:W-:Y:S01]  /*53f0*/  @!UP0 UIADD3 UR32, UPT, UPT, UR7, 0x1200, URZ ;  /* 0x0000120007208890 */ /* 0x000fe2000fffe0ff */
[----:B------:R-:W-:Y:S01]  /*5400*/  @!P4 IADD3 R21, P0, PT, R36, 0x580, RZ ;  /* 0x000005802415c810 */ /* 0x000fe20007f1e0ff */
[----:B------:R-:W-:Y:S01]  /*5410*/  UMOV UR35, UR43 ;  /* 0x0000002b00237c82 */ /* 0x000fe20008000000 */
[----:B------:R-:W-:Y:S02]  /*5420*/  @!UP0 UIADD3 UR10, UPT, UPT, UR42, 0x50, URZ ;  /* 0x000000502a0a8890 */ /* 0x000fe4000fffe0ff */
[----:B------:R-:W-:Y:S01]  /*5430*/  IMAD.U32 R10, RZ, RZ, UR9 ;  /* 0x00000009ff0a7e24 */ /* 0x000fe2000f8e00ff */
[----:B------:R-:W-:Y:S01]  /*5440*/  UMOV UR9, UR33 ;  /* 0x0000002100097c82 */ /* 0x000fe20008000000 */
[----:B------:R-:W-:Y:S01]  /*5450*/  IMAD.U32 R11, RZ, RZ, UR8 ;  /* 0x00000008ff0b7e24 */ /* 0x000fe2000f8e00ff */
[----:B------:R-:W-:Y:S01]  /*5460*/  @!UP0 UIADD3 UR8, UPT, UPT, UR7, 0x1a00, URZ ;  /* 0x00001a0007088890 */ /* 0x000fe2000fffe0ff */
[----:B------:R-:W-:Y:S01]  /*5470*/  @!P4 IMAD.X R20, RZ, RZ, R37, P0 ;  /* 0x000000ffff14c224 */ /* 0x000fe200000e0625 */
[----:B------:R-:W-:Y:S01]  /*5480*/  @!P4 R2UR UR18, R10 ;  /* 0x000000000a12c2ca */ /* 0x000fe200000e0000 */
[----:B------:R-:W-:Y:S01]  /*5490*/  VOTEU.ALL UP0, P4 ;  /* 0x0000000000ff7886 */ /* 0x000fe20002000000 */
[----:B------:R-:W-:Y:S01]  /*54a0*/  @!P4 R2UR UR19, R11 ;  /* 0x000000000b13c2ca */ /* 0x000fe200000e0000 */
[----:B------:R-:W-:Y:S01]  /*54b0*/  UMOV UR11, UR43 ;  /* 0x0000002b000b7c82 */ /* 0x000fe20008000000 */
[----:B------:R-:W-:Y:S01]  /*54c0*/  UMOV UR12, UR36 ;  /* 0x00000024000c7c82 */ /* 0x000fe20008000000 */
[----:B------:R-:W-:Y:S10]  /*54d0*/  UPRMT UR14, UR37, 0x654, UR33 ;  /* 0x00000654250e7896 */ /* 0x000ff40008000021 */
[----:B------:R2:W-:Y:S01]  /*54e0*/  @!UP2 UTMALDG.3D [UR32], [UR18], desc[UR16] ;  /* 0x000010201200a5b4 */ /* 0x0005e20008011000 */
[----:B------:R2:W-:Y:S01]  /*54f0*/  @!UP0 UTMALDG.3D [UR8], [UR18], desc[UR16] ;  /* 0x00001008120085b4 */ /* 0x0005e20008011000 */
[----:B------:R2:W-:Y:S01]  /*5500*/  @!P4 SYNCS.ARRIVE.TRANS64.RED.A0TR RZ, [UR7+0xd8], R0 ;  /* 0x0000d800ffffc9a7 */ /* 0x0005e20008300407 */
[----:B------:R-:W-:Y:S01]  /*5510*/  SYNCS.ARRIVE.TRANS64.RED.A1T0 RZ, [UR14], RZ ;  /* 0x000000ffffff79a7 */ /* 0x000fe2000810040e */
[----:B------:R-:W4:Y:S02]  /*5520*/  SYNCS.PHASECHK.TRANS64.TRYWAIT P2, [UR7+0x100], R12 ;  /* 0x0001000cff0075a7 */ /* 0x000f240008041107 */
[----:B--2-4-:R-:W-:Y:S05]  /*5530*/  @!P2 BRA `(.L_x_104) ;  /* 0x0000004400eca947 */ /* 0x014fea0003800000 */
.L_x_214:
[----:B------:R-:W2:Y:S01]  /*5540*/  LDC.64 R14, c[0x0][0xb10] ;  /* 0x0002c400ff0e7b82 */ /* 0x000ea20000000a00 */
[----:B------:R-:W-:Y:S01]  /*5550*/  @!P4 R2UR UR9, R21 ;  /* 0x000000001509c2ca */ /* 0x000fe200000e0000 */
[----:B------:R-:W-:Y:S01]  /*5560*/  VOTEU.ALL UP0, P4 ;  /* 0x0000000000ff7886 */ /* 0x000fe20002000000 */
[----:B------:R-:W-:Y:S01]  /*5570*/  @!P4 R2UR UR8, R20 ;  /* 0x000000001408c2ca */ /* 0x000fe200000e0000 */
[----:B------:R-:W-:Y:S01]  /*5580*/  VOTEU.ALL UP2, P4 ;  /* 0x0000000000ff7886 */ /* 0x000fe20002040000 */
[----:B------:R-:W-:Y:S03]  /*5590*/  UMOV UR16, 0x0 ;  /* 0x0000000000107882 */ /* 0x000fe60000000000 */
[----:B------:R-:W4:Y:S01]  /*55a0*/  LDC.64 R10, c[0x0][0xb18] ;  /* 0x0002c600ff0a7b82 */ /* 0x000f220000000a00 */
[----:B------:R-:W-:Y:S01]  /*55b0*/  @!UP0 UIADD3 UR26, UPT, UPT, UR42, 0x20, URZ ;  /* 0x000000202a1a8890 */ /* 0x000fe2000fffe0ff */
[----:B------:R-:W-:Y:S01]  /*55c0*/  @P3 SHF.R.U32.HI R24, RZ, 0x10, R29 ;  /* 0x00000010ff183819 */ /* 0x000fe2000001161d */
[----:B------:R-:W-:Y:S01]  /*55d0*/  @!UP0 UIADD3 UR24, UPT, UPT, UR7, 0x2200, URZ ;  /* 0x0000220007188890 */ /* 0x000fe2000fffe0ff */
[----:B------:R-:W-:Y:S01]  /*55e0*/  VIADD R27, R27, 0x1 ;  /* 0x000000011b1b7836 */ /* 0x000fe20000000000 */
[----:B------:R-:W-:Y:S03]  /*55f0*/  UMOV UR17, 0x10000000 ;  /* 0x1000000000117882 */ /* 0x000fe60000000000 */
[----:B------:R-:W5:Y:S01]  /*5600*/  @!P1 LDC R0, c[0x0][0xb20] ;  /* 0x0002c800ff009b82 */ /* 0x000f620000000800 */
[----:B------:R-:W-:Y:S01]  /*5610*/  UMOV UR27, UR43 ;  /* 0x0000002b001b7c82 */ /* 0x000fe20008000000 */
[----:B------:R-:W-:Y:S01]  /*5620*/  IMAD.U32 R20, RZ, RZ, UR9 ;  /* 0x00000009ff147e24 */ /* 0x000fe2000f8e00ff */
[----:B------:R-:W-:Y:S05]  /*5630*/  UMOV UR28, UR36 ;  /* 0x00000024001c7c82 */ /* 0x000fea0008000000 */
[----:B-1----:R-:W1:Y:S01]  /*5640*/  @!P1 LDC R3, c[0x0][0xb0c] ;  /* 0x0002c300ff039b82 */ /* 0x002e620000000800 */
[----:B------:R-:W-:Y:S01]  /*5650*/  IMAD.U32 R21, RZ, RZ, UR8 ;  /* 0x00000008ff157e24 */ /* 0x000fe2000f8e00ff */
[----:B------:R-:W-:Y:S01]  /*5660*/  @!UP0 UIADD3 UR10, UPT, UPT, UR42, 0x60, URZ ;  /* 0x000000602a0a8890 */ /* 0x000fe2000fffe0ff */
[----:B------:R-:W-:Y:S01]  /*5670*/  @!P4 R2UR UR18, R20 ;  /* 0x000000001412c2ca */ /* 0x000fe200000e0000 */
[----:B------:R-:W-:Y:S01]  /*5680*/  @!UP0 UIADD3 UR8, UPT, UPT, UR7, 0x2a00, URZ ;  /* 0x00002a0007088890 */ /* 0x000fe2000fffe0ff */
[----:B------:R-:W-:Y:S01]  /*5690*/  @!P4 IMAD.MOV.U32 R20, RZ, RZ, 0x1000 ;  /* 0x00001000ff14c424 */ /* 0x000fe200078e00ff */
[----:B------:R-:W-:Y:S01]  /*56a0*/  @!P4 R2UR UR19, R21 ;  /* 0x000000001513c2ca */ /* 0x000fe200000e0000 */
[----:B------:R-:W-:Y:S01]  /*56b0*/  VOTEU.ALL UP0, P4 ;  /* 0x0000000000ff7886 */ /* 0x000fe20002000000 */
[----:B------:R-:W-:Y:S01]  /*56c0*/  UMOV UR9, UR25 ;  /* 0x0000001900097c82 */ /* 0x000fe20008000000 */
[----:B------:R-:W-:Y:S01]  /*56d0*/  UMOV UR11, UR43 ;  /* 0x0000002b000b7c82 */ /* 0x000fe20008000000 */
[----:B------:R-:W-:Y:S01]  /*56e0*/  UMOV UR12, UR36 ;  /* 0x00000024000c7c82 */ /* 0x000fe20008000000 */
[----:B------:R-:W-:Y:S08]  /*56f0*/  UPRMT UR14, UR37, 0x654, UR25 ;  /* 0x00000654250e7896 */ /* 0x000ff00008000019 */
[----:B------:R1:W-:Y:S02]  /*5700*/  @!UP2 UTMALDG.3D [UR24], [UR18], desc[UR16] ;  /* 0x000010181200a5b4 */ /* 0x0003e40008011000 */
[----:B-1----:R-:W-:Y:S01]  /*5710*/  @!P1 ISETP.NE.AND P2, PT, R3, 0x1, PT ;  /* 0x000000010300980c */ /* 0x002fe20003f45270 */
[C---:B--2---:R-:W-:Y:S01]  /*5720*/  @!P1 IMAD.HI.U32 R14, R13.reuse, R14, RZ ;  /* 0x0000000e0d0e9227 */ /* 0x044fe200078e00ff */
[----:B----4-:R-:W-:Y:S01]  /*5730*/  @!P1 ISETP.NE.AND P0, PT, R10, 0x1, PT ;  /* 0x000000010a00980c */ /* 0x010fe20003f05270 */
[----:B------:R1:W-:Y:S01]  /*5740*/  @!UP0 UTMALDG.3D [UR8], [UR18], desc[UR16] ;  /* 0x00001008120085b4 */ /* 0x0003e20008011000 */
[----:B------:R1:W-:Y:S01]  /*5750*/  @!P4 SYNCS.ARRIVE.TRANS64.RED.A0TR RZ, [UR7+0xe0], R20 ;  /* 0x0000e014ffffc9a7 */ /* 0x0003e20008300407 */
[C---:B------:R-:W-:Y:S01]  /*5760*/  @!P1 IMAD.HI.U32 R11, R8.reuse, R11, RZ ;  /* 0x0000000b080b9227 */ /* 0x040fe200078e00ff */
[----:B------:R-:W-:Y:S04]  /*5770*/  @!P1 SHF.R.U32.HI R14, RZ, R15, R14 ;  /* 0x0000000fff0e9219 */ /* 0x000fe8000001160e */
[----:B-----5:R-:W-:Y:S02]  /*5780*/  @!P1 SHF.R.U32.HI R9, RZ, R0, R11 ;  /* 0x00000000ff099219 */ /* 0x020fe4000001160b */
[----:B------:R-:W-:Y:S02]  /*5790*/  @!P1 SEL R14, R13, R14, !P2 ;  /* 0x0000000e0d0e9207 */ /* 0x000fe40005000000 */
[----:B------:R-:W-:Y:S05]  /*57a0*/  @!P1 SEL R9, R8, R9, !P0 ;  /* 0x0000000908099207 */ /* 0x000fea0004000000 */
[----:B------:R-:W-:Y:S01]  /*57b0*/  @!P1 IMAD.IADD R0, R9, 0x1, -R14 ;  /* 0x0000000109009824 */ /* 0x000fe200078e0a0e */
[----:B------:R-:W-:Y:S01]  /*57c0*/  SYNCS.ARRIVE.TRANS64.RED.A1T0 RZ, [UR14], RZ ;  /* 0x000000ffffff79a7 */ /* 0x000fe2000810040e */
[----:B------:R-:W-:Y:S02]  /*57d0*/  @!P1 IMAD.IADD R9, R14, 0x1, -R9 ;  /* 0x000000010e099824 */ /* 0x000fe400078e0a09 */
[----:B------:R-:W-:Y:S02]  /*57e0*/  @!P1 IMAD R13, R0, R3, R13 ;  /* 0x00000003000d9224 */ /* 0x000fe400078e020d */
[----:B------:R-:W-:Y:S01]  /*57f0*/  @!P1 IMAD R8, R9, R10, R8 ;  /* 0x0000000a09089224 */ /* 0x000fe200078e0208 */
[----:B------:R-:W2:Y:S02]  /*5800*/  SYNCS.PHASECHK.TRANS64.TRYWAIT P5, [UR7+0x108], R12 ;  /* 0x0001080cff0075a7 */ /* 0x000ea400080a1107 */
[----:B-12---:R-:W-:Y:S05]  /*5810*/  @!P5 BRA `(.L_x_105) ;  /* 0x00000044004cd947 */ /* 0x006fea0003800000 */
.L_x_216:
[----:B-1----:R-:W-:Y:S01]  /*5820*/  @!P4 IADD3 R3, P0, PT, R36, 0x580, RZ ;  /* 0x000005802403c810 */ /* 0x002fe20007f1e0ff */
[----:B------:R-:W-:Y:S01]  /*5830*/  VOTEU.ALL UP0, P4 ;  /* 0x0000000000ff7886 */ /* 0x000fe20002000000 */
[----:B------:R-:W-:Y:S01]  /*5840*/  VOTEU.ALL UP2, P4 ;  /* 0x0000000000ff7886 */ /* 0x000fe20002040000 */
[----:B------:R-:W-:Y:S01]  /*5850*/  UMOV UR14, 0x0 ;  /* 0x00000000000e7882 */ /* 0x000fe20000000000 */
[----:B------:R-:W-:Y:S01]  /*5860*/  @!P4 R2UR UR9, R3 ;  /* 0x000000000309c2ca */ /* 0x000fe200000e0000 */
[----:B------:R-:W-:Y:S01]  /*5870*/  @!P4 IMAD.X R0, RZ, RZ, R37, P0 ;  /* 0x000000ffff00c224 */ /* 0x000fe200000e0625 */
[----:B------:R-:W-:Y:S01]  /*5880*/  @!UP0 UIADD3 UR17, UPT, UPT, UR7, 0xe8, URZ ;  /* 0x000000e807118890 */ /* 0x000fe2000fffe0ff */
[----:B------:R-:W-:Y:S01]  /*5890*/  ISETP.NE.AND P0, PT, R27, 0x2, PT ;  /* 0x000000021b00780c */ /* 0x000fe20003f05270 */
[----:B------:R-:W-:Y:S01]  /*58a0*/  @!UP0 UIADD3 UR18, UPT, UPT, UR42, 0x30, URZ ;  /* 0x000000302a128890 */ /* 0x000fe2000fffe0ff */
[----:B------:R-:W-:Y:S01]  /*58b0*/  LOP3.LUT R32, R32, 0x1, RZ, 0x3c, !PT ;  /* 0x0000000120207812 */ /* 0x000fe200078e3cff */
[----:B------:R-:W-:Y:S01]  /*58c0*/  @!UP0 UIADD3 UR16, UPT, UPT, UR7, 0x3200, URZ ;  /* 0x0000320007108890 */ /* 0x000fe2000fffe0ff */
[----:B------:R-:W-:Y:S01]  /*58d0*/  @!P4 R2UR UR8, R0 ;  /* 0x000000000008c2ca */ /* 0x000fe200000e0000 */
[----:B------:R-:W-:Y:S01]  /*58e0*/  UMOV UR15, 0x10000000 ;  /* 0x10000000000f7882 */ /* 0x000fe20000000000 */
[----:B------:R-:W-:Y:S01]  /*58f0*/  UMOV UR19, UR43 ;  /* 0x0000002b00137c82 */ /* 0x000fe20008000000 */
[----:B------:R-:W-:Y:S01]  /*5900*/  UMOV UR20, UR36 ;  /* 0x0000002400147c82 */ /* 0x000fe20008000000 */
[----:B------:R-:W-:Y:S01]  /*5910*/  @!UP0 UIADD3 UR10, UPT, UPT, UR42, 0x70, URZ ;  /* 0x000000702a0a8890 */ /* 0x000fe2000fffe0ff */
[----:B------:R-:W-:Y:S01]  /*5920*/  SEL R0, RZ, 0x1, P0 ;  /* 0x00000001ff007807 */ /* 0x000fe20000000000 */
[----:B------:R-:W-:Y:S01]  /*5930*/  IMAD.U32 R10, RZ, RZ, UR9 ;  /* 0x00000009ff0a7e24 */ /* 0x000fe2000f8e00ff */
[----:B------:R-:W-:Y:S01]  /*5940*/  UMOV UR11, UR43 ;  /* 0x0000002b000b7c82 */ /* 0x000fe20008000000 */
[----:B------:R-:W-:Y:S01]  /*5950*/  UMOV UR12, UR36 ;  /* 0x00000024000c7c82 */ /* 0x000fe20008000000 */
[----:B------:R-:W-:Y:S01]  /*5960*/  UMOV UR9, UR17 ;  /* 0x0000001100097c82 */ /* 0x000fe20008000000 */
[----:B------:R-:W-:Y:S01]  /*5970*/  @P3 R2UR UR36, R24 ;  /* 0x00000000182432ca */ /* 0x000fe200000e0000 */
[----:B------:R-:W-:Y:S01]  /*5980*/  IMAD.IADD R20, R8, 0x1, R58 ;  /* 0x0000000108147824 */ /* 0x000fe200078e023a */
[----:B------:R-:W-:Y:S01]  /*5990*/  @!P4 R2UR UR22, R10 ;  /* 0x000000000a16c2ca */ /* 0x000fe200000e0000 */
[----:B------:R-:W-:Y:S01]  /*59a0*/  IMAD.U32 R11, RZ, RZ, UR8 ;  /* 0x00000008ff0b7e24 */ /* 0x000fe2000f8e00ff */
[----:B------:R-:W-:Y:S01]  /*59b0*/  @!UP0 UIADD3 UR8, UPT, UPT, UR7, 0x3a00, URZ ;  /* 0x00003a0007088890 */ /* 0x000fe2000fffe0ff */
[----:B------:R-:W-:Y:S01]  /*59c0*/  LOP3.LUT R25, R25, R0, RZ, 0x3c, !PT ;  /* 0x0000000019197212 */ /* 0x000fe200078e3cff */
[----:B------:R-:W-:Y:S01]  /*59d0*/  VOTEU.ALL UP0, P4 ;  /* 0x0000000000ff7886 */ /* 0x000fe20002000000 */
[----:B------:R-:W-:Y:S01]  /*59e0*/  IMAD.IADD R21, R13, 0x1, R60 ;  /* 0x000000010d157824 */ /* 0x000fe200078e023c */
[----:B------:R-:W-:Y:S02]  /*59f0*/  @!P4 R2UR UR23, R11 ;  /* 0x000000000b17c2ca */ /* 0x000fe400000e0000 */
[----:B------:R-:W-:Y:S11]  /*5a00*/  SEL R27, R27, RZ, P0 ;  /* 0x000000ff1b1b7207 */ /* 0x000ff60000000000 */
[----:B------:R2:W-:Y:S01]  /*5a10*/  @!UP2 UTMALDG.3D [UR16], [UR22], desc[UR14] ;  /* 0x00000e101600a5b4 */ /* 0x0005e20008011000 */
[----:B------:R2:W-:Y:S01]  /*5a20*/  @!UP0 UTMALDG.3D [UR8], [UR22], desc[UR14] ;  /* 0x00000e08160085b4 */ /* 0x0005e20008011000 */
[----:B------:R2:W-:Y:S01]  /*5a30*/  @!P4 SYNCS.ARRIVE.TRANS64.RED.A0TR RZ, [UR7+0xe8], R23 ;  /* 0x0000e817ffffc9a7 */ /* 0x0005e20008300407 */
[----:B------:R-:W-:Y:S01]  /*5a40*/  UPLOP3.LUT UP0, UPT, UPT, UPT, UPT, 0x80, 0x8 ;  /* 0x000000000008789c */ /* 0x000fe20003f0f070 */
[----:B------:R-:W-:Y:S01]  /*5a50*/  SYNCS.ARRIVE.TRANS64.RED.A1T0 RZ, [UR13], RZ ;  /* 0x000000ffffff79a7 */ /* 0x000fe2000810040d */
[----:B------:R-:W-:Y:S09]  /*5a60*/  @P3 BRA `(.L_x_106) ;  /* 0xfffffff000303947 */ /* 0x000ff2000383ffff */
[----:B------:R-:W-:-:S04]  /*5a70*/  SHF.L.U32 R3, R32, 0x1f, RZ ;  /* 0x0000001f20037819 */ /* 0x000fc800000006ff */
[----:B------:R-:W1:Y:S02]  /*5a80*/  SYNCS.PHASECHK.TRANS64.TRYWAIT P0, [UR7+0xf0], R3 ;  /* 0x0000f003ff0075a7 */ /* 0x000e640008001107 */
[----:B-1----:R-:W-:Y:S05]  /*5a90*/  @!P0 BRA `(.L_x_107) ;  /* 0x0000004000c48947 */ /* 0x002fea0003800000 */
.L_x_218:
[----:B------:R-:W4:Y:S02]  /*5aa0*/  SYNCS.PHASECHK.TRANS64.TRYWAIT P0, [UR7+0xf8], R3 ;  /* 0x0000f803ff0075a7 */ /* 0x000f240008001107 */
[----:B----4-:R-:W-:Y:S05]  /*5ab0*/  @!P0 BRA `(.L_x_108) ;  /* 0x0000004000d48947 */ /* 0x010fea0003800000 */
.L_x_220:
[----:B------:R-:W4:Y:S02]  /*5ac0*/  SYNCS.PHASECHK.TRANS64.TRYWAIT P0, [UR7+0x100], R3 ;  /* 0x00010003ff0075a7 */ /* 0x000f240008001107 */
[----:B----4-:R-:W-:Y:S05]  /*5ad0*/  @!P0 BRA `(.L_x_109) ;  /* 0x0000004000e48947 */ /* 0x010fea0003800000 */
.L_x_222:
[----:B-1----:R-:W-:-:S07]  /*5ae0*/  MOV R0, UR7 ;  /* 0x0000000700007c02 */ /* 0x002fce0008000f00 */
.L_x_110:
[----:B-1----:R-:W-:-:S04]  /*5af0*/  SHF.L.U32 R3, R32, 0x1f, RZ ;  /* 0x0000001f20037819 */ /* 0x002fc800000006ff */
[----:B------:R1:W4:Y:S03]  /*5b00*/  SYNCS.PHASECHK.TRANS64.TRYWAIT P0, [R0+URZ+0x108], R3 ;  /* 0x00010803000075a7 */ /* 0x00032600080011ff */
[----:B----4-:R-:W-:Y:S05]  /*5b10*/  @!P0 NANOSLEEP.SYNCS 0x989680 ;  /* 0x009896800000895d */ /* 0x010fea0003900000 */
[----:B------:R-:W4:Y:S02]  /*5b20*/  @!P0 SYNCS.PHASECHK.TRANS64 P0, [R0+URZ+0x108], R3 ;  /* 0x00010803000085a7 */ /* 0x000f2400080010ff */
[----:B--2-4-:R-:W-:Y:S05]  /*5b30*/  @P0 EXIT ;  /* 0x000000000000094d */ /* 0x014fea0003800000 */
[----:B------:R-:W-:Y:S05]  /*5b40*/  BRA `(.L_x_110) ;  /* 0xfffffffc00e87947 */ /* 0x000fea000383ffff */
.L_x_95:
[----:B------:R-:W-:-:S06]  /*5b50*/  UISETP.GE.AND UP0, UPT, UR10, 0x4, UPT ;  /* 0x000000040a00788c */ /* 0x000fcc000bf06270 */
[----:B------:R-:W-:-:S13]  /*5b60*/  PLOP3.LUT P0, PT, PT, PT, UP0, 0x80, 0x8 ;  /* 0x000000000008781c */ /* 0x000fda0003f0f008 */
[----:B------:R-:W-:Y:S05]  /*5b70*/  @!P0 EXIT ;  /* 0x000000000000894d */ /* 0x000fea0003800000 */
[----:B------:R-:W-:Y:S01]  /*5b80*/  BAR.SYNC.DEFER_BLOCKING 0x6, 0xa0 ;  /* 0x0182800000007b1d */ /* 0x000fe20000010000 */
[----:B------:R-:W-:Y:S02]  /*5b90*/  IMAD.SHL.U32 R4, R66, 0x200000, RZ ;  /* 0x0020000042047824 */ /* 0x000fe400078e00ff */
[----:B------:R-:W-:Y:S02]  /*5ba0*/  HFMA2 R71, -RZ, RZ, 0, 5.9604644775390625e-08 ;  /* 0x00000001ff477431 */ /* 0x000fe400000001ff */
[C---:B------:R-:W-:Y:S01]  /*5bb0*/  IMAD.SHL.U32 R65, R72.reuse, 0x10, RZ ;  /* 0x0000001048417824 */ /* 0x040fe200078e00ff */
[----:B------:R-:W-:Y:S01]  /*5bc0*/  MOV R69, RZ ;  /* 0x000000ff00457202 */ /* 0x000fe20000000f00 */
[----:B------:R-:W-:Y:S01]  /*5bd0*/  IMAD.U32 R33, R72, 0x10000, RZ ;  /* 0x0001000048217824 */ /* 0x000fe200078e00ff */
[----:B------:R-:W-:Y:S01]  /*5be0*/  UMOV UR48, 0x400 ;  /* 0x0000040000307882 */ /* 0x000fe20000000000 */
[----:B------:R-:W1:Y:S01]  /*5bf0*/  LDC R63, c[0x0][0x370] ;  /* 0x0000dc00ff3f7b82 */ /* 0x000e620000000800 */
[----:B------:R-:W-:Y:S01]  /*5c00*/  ULEA UR48, UR37, UR48, 0x18 ;  /* 0x0000003025307291 */ /* 0x000fe2000f8ec0ff */
[----:B------:R-:W-:Y:S01]  /*5c10*/  LOP3.LUT R4, R4, 0x200000, RZ, 0xc0, !PT ;  /* 0x0020000004047812 */ /* 0x000fe200078ec0ff */
[----:B------:R-:W-:Y:S01]  /*5c20*/  IMAD.SHL.U32 R64, R72, 0x2, RZ ;  /* 0x0000000248407824 */ /* 0x000fe200078e00ff */
[C---:B------:R-:W-:Y:S01]  /*5c30*/  LOP3.LUT R5, R65.reuse, 0x40, RZ, 0xc0, !PT ;  /* 0x0000004041057812 */ /* 0x040fe200078ec0ff */
[----:B------:R-:W-:Y:S01]  /*5c40*/  IMAD.SHL.U32 R3, R66, 0x200, RZ ;  /* 0x0000020042037824 */ /* 0x000fe200078e00ff */
[----:B------:R-:W-:Y:S01]  /*5c50*/  LOP3.LUT R2, R65, 0x5b0, RZ, 0xc0, !PT ;  /* 0x000005b041027812 */ /* 0x000fe200078ec0ff */
[----:B------:R-:W-:Y:S01]  /*5c60*/  UIADD3 UR4, UPT, UPT, UR48, 0x200, URZ ;  /* 0x0000020030047890 */ /* 0x000fe2000fffe0ff */
[----:B------:R-:W2:Y:S01]  /*5c70*/  LDC R28, c[0x0][0xb0c] ;  /* 0x0002c300ff1c7b82 */ /* 0x000ea20000000800 */
[----:B------:R-:W-:Y:S01]  /*5c80*/  LOP3.LUT R33, R4, 0x400000, R33, 0xf8, !PT ;  /* 0x0040000004217812 */ /* 0x000fe200078ef821 */
[----:B------:R-:W-:Y:S01]  /*5c90*/  IMAD.MOV.U32 R30, RZ, RZ, RZ ;  /* 0x000000ffff1e7224 */ /* 0x000fe200078e00ff */
[----:B------:R-:W-:Y:S01]  /*5ca0*/  LOP3.LUT R64, R5, 0x8, R64, 0xf8, !PT ;  /* 0x0000000805407812 */ /* 0x000fe200078ef840 */
[----:B------:R-:W-:Y:S01]  /*5cb0*/  IMAD.MOV.U32 R70, RZ, RZ, RZ ;  /* 0x000000ffff467224 */ /* 0x000fe200078e00ff */
[----:B------:R-:W-:Y:S01]  /*5cc0*/  LOP3.LUT R3, R2, 0x200, R3, 0xf8, !PT ;  /* 0x0000020002037812 */ /* 0x000fe200078ef803 */
[----:B------:R-:W-:Y:S01]  /*5cd0*/  IMAD.MOV.U32 R76, RZ, RZ, RZ ;  /* 0x000000ffff4c7224 */ /* 0x000fe200078e00ff */
[----:B------:R-:W-:Y:S01]  /*5ce0*/  LOP3.LUT P0, RZ, R65, 0x40, RZ, 0xc0, !PT ;  /* 0x0000004041ff7812 */ /* 0x000fe2000780c0ff */
[----:B------:R-:W3:Y:S01]  /*5cf0*/  LDC R61, c[0x0][0xb20] ;  /* 0x0002c800ff3d7b82 */ /* 0x000ee20000000800 */
[----:B------:R-:W4:Y:S01]  /*5d00*/  LDS R0, [UR48+0x1d0] ;  /* 0x0001d030ff007984 */ /* 0x000f220008000800 */
[----:B------:R-:W-:Y:S01]  /*5d10*/  LOP3.LUT R64, R3, R64, RZ, 0xfc, !PT ;  /* 0x0000004003407212 */ /* 0x000fe200078efcff */
[----:B------:R-:W-:Y:S01]  /*5d20*/  IMAD.U32 R67, RZ, RZ, UR4 ;  /* 0x00000004ff437e24 */ /* 0x000fe2000f8e00ff */
[----:B------:R-:W-:Y:S01]  /*5d30*/  LOP3.LUT R72, R72, 0x60, RZ, 0xc0, !PT ;  /* 0x0000006048487812 */ /* 0x000fe200078ec0ff */
[----:B------:R-:W1:Y:S03]  /*5d40*/  LDCU.64 UR52, c[0x0][0x348] ;  /* 0x00006900ff3477ac */ /* 0x000e660008000a00 */
[----:B------:R-:W1:Y:S01]  /*5d50*/  LDC R27, c[0x0][0xb30] ;  /* 0x0002cc00ff1b7b82 */ /* 0x000e620000000800 */
[----:B------:R-:W1:Y:S01]  /*5d60*/  LDCU.64 UR38, c[0x0][0x888] ;  /* 0x00011100ff2677ac */ /* 0x000e620008000a00 */
[----:B------:R-:W1:Y:S06]  /*5d70*/  LDCU.64 UR44, c[0x0][0x890] ;  /* 0x00011200ff2c77ac */ /* 0x000e6c0008000a00 */
[----:B------:R-:W1:Y:S01]  /*5d80*/  LDC.64 R56, c[0x0][0xb10] ;  /* 0x0002c400ff387b82 */ /* 0x000e620000000a00 */
[----:B------:R-:W-:Y:S01]  /*5d90*/  UMOV UR49, URZ ;  /* 0x000000ff00317c82 */ /* 0x000fe20008000000 */
[----:B------:R-:W-:-:S06]  /*5da0*/  UMOV UR51, URZ ;  /* 0x000000ff00337c82 */ /* 0x000fcc0008000000 */
[----:B------:R-:W1:Y:S08]  /*5db0*/  LDC.64 R24, c[0x0][0xb18] ;  /* 0x0002c600ff187b82 */ /* 0x000e700000000a00 */
[----:B------:R-:W1:Y:S08]  /*5dc0*/  LDC.64 R22, c[0x0][0xb28] ;  /* 0x0002ca00ff167b82 */ /* 0x000e700000000a00 */
[----:B------:R-:W1:Y:S01]  /*5dd0*/  LDC.64 R54, c[0x0][0x8b0] ;  /* 0x00022c00ff367b82 */ /* 0x000e620000000a00 */
[----:B----4-:R-:W-:Y:S01]  /*5de0*/  IMAD.IADD R33, R0, 0x1, R33 ;  /* 0x0000000100217824 */ /* 0x010fe200078e0221 */
[----:B------:R-:W-:-:S06]  /*5df0*/  P2R R0, PR, RZ, 0x1 ;  /* 0x00000001ff007803 */ /* 0x000fcc0000000000 */
[----:B------:R-:W4:Y:S08]  /*5e00*/  LDC.64 R52, c[0x0][0x8a8] ;  /* 0x00022a00ff347b82 */ /* 0x000f300000000a00 */
[----:B--23--:R-:W1:Y:S02]  /*5e10*/  LDC R62, c[0x0][0x374] ;  /* 0x0000dd00ff3e7b82 */ /* 0x00ce640000000800 */
.L_x_154:
[C---:B------:R-:W-:Y:S02]  /*5e20*/  LEA R0, R76.reuse, UR48, 0x3 ;  /* 0x000000304c007c11 */ /* 0x040fe4000f8e18ff */
[----:B------:R-:W-:Y:S02]  /*5e30*/  SHF.L.U32 R3, R69, 0x1f, RZ ;  /* 0x0000001f45037819 */ /* 0x000fe400000006ff */
[----:B------:R-:W-:Y:S02]  /*5e40*/  LEA R16, R76, UR48, 0x4 ;  /* 0x000000304c107c11 */ /* 0x000fe4000f8e20ff */
[----:B--2---:R-:W2:Y:S02]  /*5e50*/  SYNCS.PHASECHK.TRANS64.TRYWAIT P0, [R0+URZ+0x120], R3 ;  /* 0x00012003000075a7 */ /* 0x004ea400080011ff */
[----:B--2---:R-:W-:Y:S05]  /*5e60*/  @!P0 BRA `(.L_x_111) ;  /* 0x0000004000188947 */ /* 0x004fea0003800000 */
.L_x_223:
[----:B------:R-:W3:Y:S01]  /*5e70*/  LDC.64 R12, c[0x0][0xb10] ;  /* 0x0002c400ff0c7b82 */ /* 0x000ee20000000a00 */
[----:B------:R-:W4:Y:S01]  /*5e80*/  LDS.128 R16, [R16+0x1b0] ;  /* 0x0001b00010107984 */ /* 0x000f220000000c00 */
[----:B-1----:R-:W-:Y:S01]  /*5e90*/  ISETP.NE.AND P1, PT, R27, 0x1, PT ;  /* 0x000000011b00780c */ /* 0x002fe20003f25270 */
[----:B--2---:R-:W-:Y:S01]  /*5ea0*/  VIADD R0, R0, 0x130 ;  /* 0x0000013000007836 */ /* 0x004fe20000000000 */
[----:B------:R-:W-:Y:S04]  /*5eb0*/  ISETP.GE.AND P0, PT, R26, 0x1, PT ;  /* 0x000000011a00780c */ /* 0x000fe80003f06270 */
[----:B------:R-:W1:Y:S01]  /*5ec0*/  LDC.64 R10, c[0x0][0xb18] ;  /* 0x0002c600ff0a7b82 */ /* 0x000e620000000a00 */
[----:B------:R-:W-:Y:S01]  /*5ed0*/  PRMT R0, RZ, 0x654, R0 ;  /* 0x00000654ff007816 */ /* 0x000fe20000000000 */
[----:B------:R-:W-:Y:S01]  /*5ee0*/  @!PT LDS RZ, [RZ] ;  /* 0x00000000fffff984 */ /* 0x000fe20000000800 */
[----:B------:R-:W-:Y:S01]  /*5ef0*/  @!PT LDS RZ, [RZ] ;  /* 0x00000000fffff984 */ /* 0x000fe20000000800 */
[----:B------:R-:W-:Y:S01]  /*5f00*/  @!PT LDS RZ, [RZ] ;  /* 0x00000000fffff984 */ /* 0x000fe20000000800 */
[----:B------:R-:W-:Y:S01]  /*5f10*/  @!PT LDS RZ, [RZ] ;  /* 0x00000000fffff984 */ /* 0x000fe20000000800 */
[----:B------:R2:W-:Y:S06]  /*5f20*/  MEMBAR.ALL.CTA ;  /* 0x0000000000007992 */ /* 0x0005ec0000008000 */
[----:B--2---:R-:W2:Y:S01]  /*5f30*/  FENCE.VIEW.ASYNC.S ;  /* 0x00000000000073c6 */ /* 0x004ea20000000000 */
[----:B------:R-:W1:Y:S08]  /*5f40*/  @!P1 LDC R14, c[0x0][0xb20] ;  /* 0x0002c800ff0e9b82 */ /* 0x000e700000000800 */
[----:B------:R-:W1:Y:S01]  /*5f50*/  @!P1 LDC R9, c[0x0][0xb0c] ;  /* 0x0002c300ff099b82 */ /* 0x000e620000000800 */
[----:B--2---:R2:W-:Y:S01]  /*5f60*/  SYNCS.ARRIVE.TRANS64.RED.A1T0 RZ, [R0+URZ], RZ ;  /* 0x000000ff00ff79a7 */ /* 0x0045e200081004ff */
[----:B----4-:R-:W-:Y:S04]  /*5f70*/  LOP3.LUT P4, RZ, R18, 0x1, RZ, 0xc0, !PT ;  /* 0x0000000112ff7812 */ /* 0x010fe8000788c0ff */
[----:B------:R-:W-:Y:S09]  /*5f80*/  P2R R73, PR, RZ, 0x10 ;  /* 0x00000010ff497803 */ /* 0x000ff20000000000 */
[----:B------:R-:W-:Y:S02]  /*5f90*/  @P4 MOV R31, R16 ;  /* 0x00000010001f4202 */ /* 0x000fe40000000f00 */
[----:B------:R-:W-:Y:S01]  /*5fa0*/  @P4 LOP3.LUT R29, R17, 0xffff, RZ, 0xc0, !PT ;  /* 0x0000ffff111d4812 */ /* 0x000fe200078ec0ff */
[----:B--23--:R-:W-:Y:S06]  /*5fb0*/  @!P0 BRA `(.L_x_112) ;  /* 0x0000000000a48947 */ /* 0x00cfec0003800000 */
[----:B------:R-:W-:Y:S01]  /*5fc0*/  IMAD.HI.U32 R36, R62, R25, RZ ;  /* 0x000000193e247227 */ /* 0x000fe200078e00ff */
[----:B------:R-:W-:Y:S02]  /*5fd0*/  ISETP.NE.AND P0, PT, R24, 0x1, PT ;  /* 0x000000011800780c */ /* 0x000fe40003f05270 */
[----:B------:R-:W-:Y:S01]  /*5fe0*/  ISETP.NE.AND P2, PT, R26, 0x1, PT ;  /* 0x000000011a00780c */ /* 0x000fe20003f45270 */
[-C--:B------:R-:W-:Y:S01]  /*5ff0*/  IMAD.HI.U32 R34, R63, R56.reuse, RZ ;  /* 0x000000383f227227 */ /* 0x080fe200078e00ff */
[----:B------:R-:W-:Y:S02]  /*6000*/  SHF.R.U32.HI R37, RZ, R61, R36 ;  /* 0x0000003dff257219 */ /* 0x000fe40000011624 */
[----:B------:R-:W-:Y:S01]  /*6010*/  ISETP.NE.AND P3, PT, R28, 0x1, PT ;  /* 0x000000011c00780c */ /* 0x000fe20003f65270 */
[----:B------:R-:W-:Y:S01]  /*6020*/  IMAD.HI.U32 R40, R29, R25, RZ ;  /* 0x000000191d287227 */ /* 0x000fe200078e00ff */
[----:B------:R-:W-:Y:S02]  /*6030*/  SHF.R.U32.HI R34, RZ, R57, R34 ;  /* 0x00000039ff227219 */ /* 0x000fe40000011622 */
[----:B------:R-:W-:Y:S01]  /*6040*/  SEL R3, R62, R37, !P0 ;  /* 0x000000253e037207 */ /* 0x000fe20004000000 */
[----:B------:R-:W-:Y:S01]  /*6050*/  IMAD.HI.U32 R38, R31, R56, RZ ;  /* 0x000000381f267227 */ /* 0x000fe200078e00ff */
[----:B------:R-:W-:Y:S03]  /*6060*/  SEL R7, R63, R34, !P3 ;  /* 0x000000223f077207 */ /* 0x000fe60005800000 */
[-C--:B------:R-:W-:Y:S01]  /*6070*/  IMAD.HI.U32 R34, R3, R22.reuse, RZ ;  /* 0x0000001603227227 */ /* 0x080fe200078e00ff */
[----:B------:R-:W-:Y:S03]  /*6080*/  SHF.R.U32.HI R38, RZ, R57, R38 ;  /* 0x00000039ff267219 */ /* 0x000fe60000011626 */
[----:B------:R-:W-:Y:S01]  /*6090*/  IMAD.HI.U32 R36, R7, R22, RZ ;  /* 0x0000001607247227 */ /* 0x000fe200078e00ff */
[----:B------:R-:W-:Y:S02]  /*60a0*/  @P2 SHF.R.U32.HI R3, RZ, R23, R34 ;  /* 0x00000017ff032219 */ /* 0x000fe40000011622 */
[----:B------:R-:W-:Y:S02]  /*60b0*/  SHF.R.U32.HI R34, RZ, R61, R40 ;  /* 0x0000003dff227219 */ /* 0x000fe40000011628 */
[----:B------:R-:W-:Y:S01]  /*60c0*/  @P2 SHF.R.U32.HI R7, RZ, R23, R36 ;  /* 0x00000017ff072219 */ /* 0x000fe20000011624 */
[C---:B------:R-:W-:Y:S01]  /*60d0*/  IMAD R2, R26.reuse, R3, RZ ;  /* 0x000000031a027224 */ /* 0x040fe200078e02ff */
[----:B------:R-:W-:Y:S02]  /*60e0*/  SEL R5, R29, R34, !P0 ;  /* 0x000000221d057207 */ /* 0x000fe40004000000 */
[----:B------:R-:W-:Y:S01]  /*60f0*/  SEL R3, R31, R38, !P3 ;  /* 0x000000261f037207 */ /* 0x000fe20005800000 */
[----:B------:R-:W-:Y:S01]  /*6100*/  IMAD R4, R26, R7, RZ ;  /* 0x000000071a047224 */ /* 0x000fe200078e02ff */
[C---:B------:R-:W-:Y:S01]  /*6110*/  ISETP.GE.AND P0, PT, R5.reuse, R2, PT ;  /* 0x000000020500720c */ /* 0x040fe20003f06270 */
[----:B------:R-:W-:Y:S03]  /*6120*/  IMAD.HI.U32 R6, R5, R22, RZ ;  /* 0x0000001605067227 */ /* 0x000fe600078e00ff */
[----:B------:R-:W-:Y:S01]  /*6130*/  ISETP.GE.OR P0, PT, R3, R4, P0 ;  /* 0x000000040300720c */ /* 0x000fe20000706670 */
[----:B------:R-:W-:Y:S01]  /*6140*/  IMAD.MOV R4, RZ, RZ, -R3 ;  /* 0x000000ffff047224 */ /* 0x000fe200078e0a03 */
[-C--:B------:R-:W-:Y:S03]  /*6150*/  SHF.R.U32.HI R6, RZ, R23.reuse, R6 ;  /* 0x00000017ff067219 */ /* 0x080fe60000011606 */
[----:B------:R-:W-:Y:S01]  /*6160*/  IMAD R31, R28, R4, R31 ;  /* 0x000000041c1f7224 */ /* 0x000fe200078e021f */
[----:B------:R-:W-:Y:S05]  /*6170*/  SEL R15, R5, R6, !P2 ;  /* 0x00000006050f7207 */ /* 0x000fea0005000000 */
[----:B------:R-:W-:Y:S02]  /*6180*/  IMAD.MOV R6, RZ, RZ, -R15 ;  /* 0x000000ffff067224 */ /* 0x000fe400078e0a0f */
[C---:B------:R-:W-:Y:S04]  /*6190*/  @!P0 IMAD.HI.U32 R2, R3.reuse, R22, RZ ;  /* 0x0000001603028227 */ /* 0x040fe800078e00ff */
[----:B------:R-:W-:Y:S01]  /*61a0*/  IMAD R6, R26, R6, R5 ;  /* 0x000000061a067224 */ /* 0x000fe200078e0205 */
[----:B------:R-:W-:Y:S04]  /*61b0*/  @!P0 SHF.R.U32.HI R2, RZ, R23, R2 ;  /* 0x00000017ff028219 */ /* 0x000fe80000011602 */
[----:B------:R-:W-:Y:S02]  /*61c0*/  @!P0 SEL R0, R3, R2, !P2 ;  /* 0x0000000203008207 */ /* 0x000fe40005000000 */
[----:B------:R-:W-:Y:S02]  /*61d0*/  IADD3 R2, PT, PT, -R5, RZ, RZ ;  /* 0x000000ff05027210 */ /* 0x000fe40007ffe1ff */
[----:B------:R-:W-:Y:S01]  /*61e0*/  @!P0 IADD3 R8, PT, PT, R15, -R0, RZ ;  /* 0x800000000f088210 */ /* 0x000fe20007ffe0ff */
[----:B------:R-:W-:Y:S02]  /*61f0*/  @!P0 IMAD R0, R7, R6, R0 ;  /* 0x0000000607008224 */ /* 0x000fe400078e0200 */
[----:B------:R-:W-:Y:S02]  /*6200*/  IMAD R29, R24, R2, R29 ;  /* 0x00000002181d7224 */ /* 0x000fe400078e021d */
[----:B------:R-:W-:Y:S02]  /*6210*/  @!P0 IMAD R5, R8, R26, R3 ;  /* 0x0000001a08058224 */ /* 0x000fe400078e0203 */
[----:B------:R-:W-:Y:S04]  /*6220*/  @!P0 IMAD.MOV.U32 R3, RZ, RZ, R0 ;  /* 0x000000ffff038224 */ /* 0x000fe800078e0000 */
[----:B------:R-:W-:Y:S02]  /*6230*/  IMAD R31, R3, R28, R31 ;  /* 0x0000001c031f7224 */ /* 0x000fe400078e021f */
[----:B------:R-:W-:Y:S07]  /*6240*/  IMAD R29, R5, R24, R29 ;  /* 0x00000018051d7224 */ /* 0x000fee00078e021d */
.L_x_112:
[----:B-1----:R-:W-:Y:S01]  /*6250*/  @!P1 ISETP.NE.AND P0, PT, R10, 0x1, PT ;  /* 0x000000010a00980c */ /* 0x002fe20003f05270 */
[----:B------:R-:W-:Y:S01]  /*6260*/  @!P1 IMAD.HI.U32 R3, R29, R11, RZ ;  /* 0x0000000b1d039227 */ /* 0x000fe200078e00ff */
[----:B------:R-:W-:Y:S01]  /*6270*/  R2UR UR42, R21 ;  /* 0x00000000152a72ca */ /* 0x000fe200000e0000 */
[----:B------:R-:W-:Y:S01]  /*6280*/  BSSY.RECONVERGENT B6, `(.L_x_113) ;  /* 0x0000031000067945 */ /* 0x000fe20003800200 */
[----:B------:R-:W-:Y:S01]  /*6290*/  R2UR UR41, R20 ;  /* 0x00000000142972ca */ /* 0x000fe200000e0000 */
[----:B------:R-:W-:Y:S01]  /*62a0*/  @!P1 IMAD.HI.U32 R0, R31, R12, RZ ;  /* 0x0000000c1f009227 */ /* 0x000fe200078e00ff */
[----:B------:R-:W-:Y:S02]  /*62b0*/  @!P1 SHF.R.U32.HI R2, RZ, R14, R3 ;  /* 0x0000000eff029219 */ /* 0x000fe40000011603 */
[----:B------:R-:W-:Y:S01]  /*62c0*/  @!P1 ISETP.NE.AND P2, PT, R9, 0x1, PT ;  /* 0x000000010900980c */ /* 0x000fe20003f45270 */
[----:B------:R-:W-:Y:S01]  /*62d0*/  VIADD R76, R76, 0x1 ;  /* 0x000000014c4c7836 */ /* 0x000fe20000000000 */
[----:B------:R-:W-:Y:S02]  /*62e0*/  @!P1 SEL R2, R29, R2, !P0 ;  /* 0x000000021d029207 */ /* 0x000fe40004000000 */
[----:B------:R-:W-:Y:S02]  /*62f0*/  @!P1 SHF.R.U32.HI R0, RZ, R13, R0 ;  /* 0x0000000dff009219 */ /* 0x000fe40000011600 */
[----:B------:R-:W-:Y:S01]  /*6300*/  LOP3.LUT P0, RZ, R67, 0x90, RZ, 0xc0, !PT ;  /* 0x0000009043ff7812 */ /* 0x000fe2000780c0ff */
[----:B------:R-:W-:Y:S01]  /*6310*/  USHF.L.U32 UR42, UR42, 0x6, URZ ;  /* 0x000000062a2a7899 */ /* 0x000fe200080006ff */
[----:B------:R-:W-:Y:S01]  /*6320*/  @!P1 SEL R3, R31, R0, !P2 ;  /* 0x000000001f039207 */ /* 0x000fe20005000000 */
[----:B------:R-:W-:Y:S01]  /*6330*/  USHF.L.U32 UR41, UR41, 0x7, URZ ;  /* 0x0000000729297899 */ /* 0x000fe200080006ff */
[----:B------:R-:W-:Y:S03]  /*6340*/  @P4 SHF.R.U32.HI R68, RZ, 0x10, R17 ;  /* 0x00000010ff444819 */ /* 0x000fe60000011611 */
[----:B------:R-:W-:Y:S02]  /*6350*/  @!P1 IMAD.IADD R0, R2, 0x1, -R3 ;  /* 0x0000000102009824 */ /* 0x000fe400078e0a03 */
[----:B------:R-:W-:Y:S02]  /*6360*/  @!P1 IMAD.IADD R2, R3, 0x1, -R2 ;  /* 0x0000000103029824 */ /* 0x000fe400078e0a02 */
[----:B------:R-:W-:Y:S02]  /*6370*/  @!P1 IMAD R31, R0, R9, R31 ;  /* 0x00000009001f9224 */ /* 0x000fe400078e021f */
[----:B------:R-:W-:Y:S01]  /*6380*/  @!P1 IMAD R29, R2, R10, R29 ;  /* 0x0000000a021d9224 */ /* 0x000fe200078e021d */
[----:B------:R-:W-:Y:S06]  /*6390*/  @!P0 BRA `(.L_x_114) ;  /* 0x00000000007c8947 */ /* 0x000fec0003800000 */
[----:B------:R-:W1:Y:S01]  /*63a0*/  LDCU.64 UR8, c[0x4][0x80] ;  /* 0x01001000ff0877ac */ /* 0x000e620008000a00 */
[----:B------:R-:W-:Y:S01]  /*63b0*/  MOV R2, 0x0 ;  /* 0x0000000000027802 */ /* 0x000fe20000000f00 */
[----:B------:R-:W-:Y:S02]  /*63c0*/  HFMA2 R12, -RZ, RZ, 0, 5.9604644775390625e-08 ;  /* 0x00000001ff0c7431 */ /* 0x000fe400000001ff */
[----:B------:R-:W-:Y:S01]  /*63d0*/  IMAD.MOV.U32 R8, RZ, RZ, 0x70 ;  /* 0x00000070ff087424 */ /* 0x000fe200078e00ff */
[----:B------:R2:W3:Y:S01]  /*63e0*/  LDC.64 R14, c[0x4][R2] ;  /* 0x01000000020e7b82 */ /* 0x0004e20000000a00 */
[----:B------:R-:W4:Y:S01]  /*63f0*/  LDCU.64 UR6, c[0x4][0x88] ;  /* 0x01001100ff0677ac */ /* 0x000f220008000a00 */
[----:B------:R-:W-:Y:S01]  /*6400*/  IMAD.MOV.U32 R13, RZ, RZ, RZ ;  /* 0x000000ffff0d7224 */ /* 0x000fe200078e00ff */
[----:B------:R-:W2:Y:S01]  /*6410*/  LDCU.64 UR4, c[0x4][0x8] ;  /* 0x01000100ff0477ac */ /* 0x000ea20008000a00 */
[----:B-1----:R-:W-:Y:S01]  /*6420*/  MOV R5, UR9 ;  /* 0x0000000900057c02 */ /* 0x002fe20008000f00 */
[----:B------:R-:W-:Y:S01]  /*6430*/  IMAD.U32 R4, RZ, RZ, UR8 ;  /* 0x00000008ff047e24 */ /* 0x000fe2000f8e00ff */
[----:B----4-:R-:W-:Y:S01]  /*6440*/  MOV R7, UR7 ;  /* 0x0000000700077c02 */ /* 0x010fe20008000f00 */
[----:B------:R-:W-:Y:S01]  /*6450*/  IMAD.U32 R6, RZ, RZ, UR6 ;  /* 0x00000006ff067e24 */ /* 0x000fe2000f8e00ff */
[----:B--2---:R-:W-:Y:S01]  /*6460*/  MOV R11, UR5 ;  /* 0x00000005000b7c02 */ /* 0x004fe20008000f00 */
[----:B------:R-:W-:Y:S02]  /*6470*/  IMAD.U32 R10, RZ, RZ, UR4 ;  /* 0x00000004ff0a7e24 */ /* 0x000fe4000f8e00ff */
[----:B------:R-:W-:Y:S07]  /*6480*/  LEPC R20, `(.L_x_115) ;  /* 0x000000001014794e */ /* 0x000fee0000000000 */
[----:B---3-5:R-:W-:Y:S05]  /*6490*/  CALL.ABS.NOINC R14 ;  /* 0x000000000e007343 */ /* 0x028fea0003c00000 */
.L_x_115:
[----:B------:R-:W1:Y:S01]  /*64a0*/  LDCU.64 UR8, c[0x4][0x80] ;  /* 0x01001000ff0877ac */ /* 0x000e620008000a00 */
[----:B------:R-:W2:Y:S01]  /*64b0*/  LDC.64 R2, c[0x4][R2] ;  /* 0x0100000002027b82 */ /* 0x000ea20000000a00 */
[----:B------:R-:W-:Y:S02]  /*64c0*/  HFMA2 R12, -RZ, RZ, 0, 5.9604644775390625e-08 ;  /* 0x00000001ff0c7431 */ /* 0x000fe400000001ff */
[----:B------:R-:W-:Y:S02]  /*64d0*/  IMAD.MOV.U32 R8, RZ, RZ, 0x70 ;  /* 0x00000070ff087424 */ /* 0x000fe400078e00ff */
[----:B------:R-:W-:Y:S01]  /*64e0*/  IMAD.MOV.U32 R13, RZ, RZ, RZ ;  /* 0x000000ffff0d7224 */ /* 0x000fe200078e00ff */
[----:B------:R-:W3:Y:S01]  /*64f0*/  LDCU.64 UR6, c[0x4][0x88] ;  /* 0x01001100ff0677ac */ /* 0x000ee20008000a00 */
[----:B------:R-:W4:Y:S01]  /*6500*/  LDCU.64 UR4, c[0x4][0x8] ;  /* 0x01000100ff0477ac */ /* 0x000f220008000a00 */
[----:B-1----:R-:W-:Y:S02]  /*6510*/  MOV R4, UR8 ;  /* 0x0000000800047c02 */ /* 0x002fe40008000f00 */
[----:B------:R-:W-:Y:S02]  /*6520*/  MOV R5, UR9 ;  /* 0x0000000900057c02 */ /* 0x000fe40008000f00 */
[----:B---3--:R-:W-:Y:S01]  /*6530*/  MOV R7, UR7 ;  /* 0x0000000700077c02 */ /* 0x008fe20008000f00 */
[----:B------:R-:W-:Y:S01]  /*6540*/  IMAD.U32 R6, RZ, RZ, UR6 ;  /* 0x00000006ff067e24 */ /* 0x000fe2000f8e00ff */
[----:B----4-:R-:W-:Y:S01]  /*6550*/  MOV R11, UR5 ;  /* 0x00000005000b7c02 */ /* 0x010fe20008000f00 */
[----:B------:R-:W-:Y:S02]  /*6560*/  IMAD.U32 R10, RZ, RZ, UR4 ;  /* 0x00000004ff0a7e24 */ /* 0x000fe4000f8e00ff */
[----:B------:R-:W-:Y:S07]  /*6570*/  LEPC R20, `(.L_x_114) ;  /* 0x000000001014794e */ /* 0x000fee0000000000 */
[----:B--2---:R-:W-:Y:S05]  /*6580*/  CALL.ABS.NOINC R2 ;  /* 0x0000000002007343 */ /* 0x004fea0003c00000 */
.L_x_114:
[----:B------:R-:W-:Y:S05]  /*6590*/  BSYNC.RECONVERGENT B6 ;  /* 0x0000000000067941 */ /* 0x000fea0003800200 */
.L_x_113:
[----:B------:R-:W-:Y:S01]  /*65a0*/  ISETP.NE.U32.AND P4, PT, R54, RZ, PT ;  /* 0x000000ff3600720c */ /* 0x000fe20003f85070 */
[----:B------:R-:W-:Y:S01]  /*65b0*/  UISETP.NE.AND UP2, UPT, UR50, URZ, UPT ;  /* 0x000000ff3200728c */ /* 0x000fe2000bf45270 */
[----:B------:R-:W-:Y:S01]  /*65c0*/  ISETP.NE.U32.AND P2, PT, RZ, UR38, PT ;  /* 0x00000026ff007c0c */ /* 0x000fe2000bf45070 */
[----:B------:R-:W-:Y:S01]  /*65d0*/  UISETP.NE.U32.AND UP1, UPT, UR44, URZ, UPT ;  /* 0x000000ff2c00728c */ /* 0x000fe2000bf25070 */
[----:B------:R-:W-:Y:S01]  /*65e0*/  ISETP.NE.AND.EX P4, PT, R55, RZ, PT, P4 ;  /* 0x000000ff3700720c */ /* 0x000fe20003f85340 */
[----:B------:R-:W-:Y:S01]  /*65f0*/  UPLOP3.LUT UP0, UPT, UPT, UPT, UPT, 0x40, 0x4 ;  /* 0x000000000004789c */ /* 0x000fe20003f0e870 */
[----:B------:R-:W-:Y:S01]  /*6600*/  ISETP.NE.AND.EX P2, PT, RZ, UR39, PT, P2 ;  /* 0x00000027ff007c0c */ /* 0x000fe2000bf45320 */
[----:B------:R-:W-:Y:S01]  /*6610*/  UISETP.NE.AND.EX UP1, UPT, UR45, URZ, UPT, UP1 ;  /* 0x000000ff2d00728c */ /* 0x000fe2000bf25310 */
[----:B------:R-:W-:Y:S04]  /*6620*/  PLOP3.LUT P1, PT, PT, PT, UP2, 0x80, 0x8 ;  /* 0x000000000008781c */ /* 0x000fe80003f2f028 */
[----:B------:R-:W-:Y:S06]  /*6630*/  @UP2 UPLOP3.LUT UP0, UPT, UPT, UPT, UP1, 0x80, 0x8 ;  /* 0x000000000008289c */ /* 0x000fec0003f0f010 */
[----:B------:R-:W-:Y:S01]  /*6640*/  PLOP3.LUT P0, PT, PT, PT, UP0, 0x80, 0x8 ;  /* 0x000000000008781c */ /* 0x000fe20003f0f008 */
[----:B------:R-:W-:Y:S01]  /*6650*/  @!UPT UIADD3 URZ, UPT, UPT, URZ, URZ, URZ ;  /* 0x000000fffffff290 */ /* 0x000fe2000fffe0ff */
[----:B------:R-:W-:Y:S11]  /*6660*/  BRA.U !UP1, `(.L_x_116) ;  /* 0x0000000109387547 */ /* 0x000ff6000b800000 */
[----:B------:R-:W-:Y:S01]  /*6670*/  UISETP.NE.U32.AND UP0, UPT, UR38, URZ, UPT ;  /* 0x000000ff2600728c */ /* 0x000fe2000bf05070 */
[----:B------:R-:W-:Y:S02]  /*6680*/  HFMA2 R0, -RZ, RZ, 0, 5.9604644775390625e-08 ;  /* 0x00000001ff007431 */ /* 0x000fe400000001ff */
[----:B------:R-:W-:Y:S01]  /*6690*/  IMAD.MOV.U32 R59, RZ, RZ, 0x1 ;  /* 0x00000001ff3b7424 */ /* 0x000fe200078e00ff */
[----:B------:R-:W-:Y:S06]  /*66a0*/  UISETP.NE.AND.EX UP0, UPT, UR39, URZ, UPT, UP0 ;  /* 0x000000ff2700728c */ /* 0x000fec000bf05300 */
[----:B------:R-:W-:Y:S05]  /*66b0*/  PLOP3.LUT P3, PT, PT, PT, UP0, 0x80, 0x8 ;  /* 0x000000000008781c */ /* 0x000fea0003f6f008 */
[----:B------:R-:W1:Y:S01]  /*66c0*/  @UP0 LDCU.64 UR6, c[0x0][0x888] ;  /* 0x00011100ff0607ac */ /* 0x000e620008000a00 */
[----:B------:R-:W-:Y:S07]  /*66d0*/  @UP0 UIMAD UR4, UR36, UR44, URZ ;  /* 0x0000002c240402a4 */ /* 0x000fee000f8e02ff */
[----:B------:R-:W-:Y:S01]  /*66e0*/  @!P3 PRMT R59, R0, 0x7610, R59 ;  /* 0x00007610003bb816 */ /* 0x000fe2000000003b */
[----:B-1----:R-:W-:Y:S03]  /*66f0*/  @UP0 UIMAD.WIDE UR6, UR4, 0x4, UR6 ;  /* 0x00000004040608a5 */ /* 0x002fe6000f8e0206 */
[----:B------:R-:W1:Y:S03]  /*6700*/  @!UP0 LDCU UR4, c[0x0][0x880] ;  /* 0x00011000ff0487ac */ /* 0x000e660008000800 */
[----:B------:R-:W-:Y:S01]  /*6710*/  IMAD.U32 R2, RZ, RZ, UR6 ;  /* 0x00000006ff027e24 */ /* 0x000fe2000f8e00ff */
[----:B------:R-:W-:Y:S05]  /*6720*/  MOV R3, UR7 ;  /* 0x0000000700037c02 */ /* 0x000fea0008000f00 */
[----:B-----5:R2:W5:Y:S02]  /*6730*/  @P3 LDG.E R35, desc[UR46][R2.64] ;  /* 0x0000002e02233981 */ /* 0x020564000c1e1900 */
[----:B-12---:R-:W-:Y:S02]  /*6740*/  @!P3 IMAD.U32 R35, RZ, RZ, UR4 ;  /* 0x00000004ff23be24 */ /* 0x006fe4000f8e00ff */
.L_x_116:
[----:B------:R-:W-:Y:S05]  /*6750*/  @!P4 BRA `(.L_x_117) ;  /* 0x000000000020c947 */ /* 0x000fea0003800000 */
[----:B------:R-:W-:Y:S04]  /*6760*/  ISETP.NE.U32.AND P3, PT, R52, RZ, PT ;  /* 0x000000ff3400720c */ /* 0x000fe80003f65070 */
[----:B------:R-:W-:Y:S11]  /*6770*/  ISETP.NE.AND.EX P3, PT, R53, RZ, PT, P3 ;  /* 0x000000ff3500720c */ /* 0x000ff60003f65330 */
[----:B------:R-:W-:Y:S02]  /*6780*/  @!UPT UIADD3 URZ, UPT, UPT, URZ, URZ, URZ ;  /* 0x000000fffffff290 */ /* 0x000fe4000fffe0ff */
[----:B------:R-:W1:Y:S01]  /*6790*/  @P3 LDC.64 R2, c[0x0][0x8a8] ;  /* 0x00022a00ff023b82 */ /* 0x000e620000000a00 */
[----:B------:R-:W-:Y:S04]  /*67a0*/  @P3 IMAD R0, R54, UR36, RZ ;  /* 0x0000002436003c24 */ /* 0x000fe8000f8e02ff */
[----:B-1----:R-:W-:Y:S05]  /*67b0*/  @P3 IMAD.WIDE R2, R0, 0x4, R2 ;  /* 0x0000000400023825 */ /* 0x002fea00078e0202 */
[----:B-----5:R1:W5:Y:S02]  /*67c0*/  @P3 LDG.E R32, desc[UR46][R2.64] ;  /* 0x0000002e02203981 */ /* 0x020364000c1e1900 */
[----:B-1----:R-:W2:Y:S02]  /*67d0*/  @!P3 LDC R32, c[0x0][0x8a0] ;  /* 0x00022800ff20bb82 */ /* 0x002ea40000000800 */
.L_x_117:
[----:B-----5:R-:W-:Y:S01]  /*67e0*/  FSETP.NEU.AND P3, PT, R35, RZ, PT ;  /* 0x000000ff2300720b */ /* 0x020fe20003f6d000 */
[----:B------:R-:W-:Y:S01]  /*67f0*/  IMAD.SHL.U32 R77, R64, 0x2, RZ ;  /* 0x00000002404d7824 */ /* 0x000fe200078e00ff */
[----:B------:R-:W-:Y:S01]  /*6800*/  SEL R5, RZ, 0xffffffff, P2 ;  /* 0xffffffffff057807 */ /* 0x000fe20001000000 */
[----:B------:R-:W-:Y:S01]  /*6810*/  BSSY B1, `(.L_x_118) ;  /* 0x0000034000017945 */ /* 0x000fe20003800000 */
[----:B------:R-:W-:Y:S01]  /*6820*/  @P1 LOP3.LUT P2, RZ, R59, 0xff, RZ, 0xc0, !PT ;  /* 0x000000ff3bff1812 */ /* 0x000fe2000784c0ff */
[----:B------:R-:W-:Y:S01]  /*6830*/  IMAD.MOV.U32 R39, RZ, RZ, 0x1 ;  /* 0x00000001ff277424 */ /* 0x000fe200078e00ff */
[----:B------:R-:W-:Y:S01]  /*6840*/  @P1 SEL R0, RZ, 0xffffffff, P3 ;  /* 0xffffffffff001807 */ /* 0x000fe20001800000 */
[C---:B------:R-:W-:Y:S01]  /*6850*/  IMAD R34, R30.reuse, 0x40, R33 ;  /* 0x000000401e227824 */ /* 0x040fe200078e0221 */
[----:B------:R-:W-:Y:S01]  /*6860*/  LOP3.LUT R71, R71, 0x1, RZ, 0x3c, !PT ;  /* 0x0000000147477812 */ /* 0x000fe200078e3cff */
[----:B------:R-:W-:Y:S01]  /*6870*/  IMAD.MOV.U32 R38, RZ, RZ, RZ ;  /* 0x000000ffff267224 */ /* 0x000fe200078e00ff */
[----:B------:R-:W-:Y:S02]  /*6880*/  @P0 SEL R0, R5, R0, !P2 ;  /* 0x0000000005000207 */ /* 0x000fe40005000000 */
[----:B------:R-:W-:Y:S02]  /*6890*/  CS2R R50, SRZ ;  /* 0x0000000000327805 */ /* 0x000fe4000001ff00 */
[----:B------:R-:W-:Y:S02]  /*68a0*/  LEA R74, R30, UR48, 0x3 ;  /* 0x000000301e4a7c11 */ /* 0x000fe4000f8e18ff */
[----:B------:R-:W-:Y:S02]  /*68b0*/  CS2R R48, SRZ ;  /* 0x0000000000307805 */ /* 0x000fe4000001ff00 */
[----:B------:R-:W-:Y:S02]  /*68c0*/  @P1 LOP3.LUT R0, R0, 0x1, RZ, 0xc0, !PT ;  /* 0x0000000100001812 */ /* 0x000fe400078ec0ff */
[----:B------:R-:W-:Y:S02]  /*68d0*/  CS2R R42, SRZ ;  /* 0x00000000002a7805 */ /* 0x000fe4000001ff00 */
[----:B------:R-:W-:Y:S02]  /*68e0*/  SHF.L.U32 R3, R70, 0x1f, RZ ;  /* 0x0000001f46037819 */ /* 0x000fe400000006ff */
[----:B------:R-:W-:Y:S02]  /*68f0*/  CS2R R40, SRZ ;  /* 0x0000000000287805 */ /* 0x000fe4000001ff00 */
[----:B------:R-:W-:Y:S01]  /*6900*/  ISETP.NE.U32.OR P5, PT, R0, 0x1, !P1 ;  /* 0x000000010000780c */ /* 0x000fe20004fa5470 */
[----:B------:R-:W-:Y:S01]  /*6910*/  VIADD R82, R77, UR48 ;  /* 0x000000304d527c36 */ /* 0x000fe20008000000 */
[----:B------:R-:W-:Y:S02]  /*6920*/  PLOP3.LUT P2, PT, PT, PT, UP1, 0x80, 0x8 ;  /* 0x000000000008781c */ /* 0x000fe40003f4f018 */
[----:B------:R-:W-:Y:S02]  /*6930*/  SEL R0, RZ, 0xffffffff, P3 ;  /* 0xffffffffff007807 */ /* 0x000fe40001800000 */
[----:B------:R-:W-:Y:S02]  /*6940*/  LOP3.LUT P3, R75, R59, 0xff, RZ, 0xc0, !PT ;  /* 0x000000ff3b4b7812 */ /* 0x000fe4000786c0ff */
[----:B------:R-:W-:Y:S05]  /*6950*/  P2R R78, PR, RZ, 0x20 ;  /* 0x00000020ff4e7803 */ /* 0x000fea0000000000 */
[----:B------:R-:W-:Y:S02]  /*6960*/  @P5 SHF.L.U32 R2, R71, 0x1f, RZ ;  /* 0x0000001f47025819 */ /* 0x000fe400000006ff */
[----:B------:R-:W-:Y:S02]  /*6970*/  @P2 SEL R0, R5, R0, !P3 ;  /* 0x0000000005002207 */ /* 0x000fe40005800000 */
[----:B------:R-:W1:Y:S02]  /*6980*/  @P5 SYNCS.PHASECHK.TRANS64.TRYWAIT P1, [UR48+0xd0], R2 ;  /* 0x0000d002ff0055a7 */ /* 0x000e640008021130 */
[----:B------:R-:W-:Y:S04]  /*6990*/  LOP3.LUT R0, R0, 0x1, RZ, 0xc0, !PT ;  /* 0x0000000100007812 */ /* 0x000fe800078ec0ff */
[----:B------:R-:W-:Y:S04]  /*69a0*/  ISETP.NE.U32.AND P4, PT, R0, 0x1, PT ;  /* 0x000000010000780c */ /* 0x000fe80003f85070 */
[----:B------:R-:W-:Y:S01]  /*69b0*/  P2R R80, PR, RZ, 0x10 ;  /* 0x00000010ff507803 */ /* 0x000fe20000000000 */
[----:B------:R3:W4:Y:S01]  /*69c0*/  SYNCS.PHASECHK.TRANS64.TRYWAIT P0, [R74+URZ+0x140], R3 ;  /* 0x000140034a0075a7 */ /* 0x00072200080011ff */
[----:B-1----:R-:W-:Y:S01]  /*69d0*/  @P5 SEL R39, RZ, 0x1, !P1 ;  /* 0x00000001ff275807 */ /* 0x002fe20004800000 */
[----:B---3--:R-:W-:Y:S06]  /*69e0*/  @!P5 BRA `(.L_x_119) ;  /* 0x000000000058d947 */ /* 0x008fec0003800000 */
[C---:B------:R-:W-:Y:S01]  /*69f0*/  VIADD R0, R82.reuse, 0x200 ;  /* 0x0000020052007836 */ /* 0x040fe20000000000 */
[----:B------:R-:W-:Y:S01]  /*6a00*/  LOP3.LUT P5, RZ, R65, 0x40, RZ, 0xc0, !PT ;  /* 0x0000004041ff7812 */ /* 0x000fe200078ac0ff */
[----:B------:R-:W-:Y:S01]  /*6a10*/  BSSY B0, `(.L_x_120) ;  /* 0x000000e000007945 */ /* 0x000fe20003800000 */
[----:B------:R-:W-:Y:S01]  /*6a20*/  ISETP.NE.AND P2, PT, R39, RZ, PT ;  /* 0x000000ff2700720c */ /* 0x000fe20003f45270 */
[----:B------:R-:W-:Y:S01]  /*6a30*/  @P4 VIADD R2, R82, 0x210 ;  /* 0x0000021052024836 */ /* 0x000fe20000000000 */
[----:B------:R-:W-:Y:S01]  /*6a40*/  PLOP3.LUT P1, PT, PT, PT, PT, 0x8, 0x80 ;  /* 0x000000000080781c */ /* 0x000fe20003f2e170 */
[----:B------:R-:W-:Y:S01]  /*6a50*/  IMAD.MOV.U32 R51, RZ, RZ, RZ ;  /* 0x000000ffff337224 */ /* 0x000fe200078e00ff */
[----:B------:R-:W-:Y:S02]  /*6a60*/  @P4 PLOP3.LUT P1, PT, P5, PT, PT, 0x80, 0x8 ;  /* 0x000000000008481c */ /* 0x000fe40002f2f070 */
[----:B------:R-:W-:Y:S02]  /*6a70*/  CS2R R48, SRZ ;  /* 0x0000000000307805 */ /* 0x000fe4000001ff00 */
[----:B------:R-:W-:Y:S02]  /*6a80*/  CS2R R42, SRZ ;  /* 0x00000000002a7805 */ /* 0x000fe4000001ff00 */
[----:B------:R-:W-:Y:S07]  /*6a90*/  CS2R R40, SRZ ;  /* 0x0000000000287805 */ /* 0x000fee000001ff00 */
[----:B------:R-:W-:Y:S01]  /*6aa0*/  @P1 VIADD R2, R0, 0xfffffff0 ;  /* 0xfffffff000021836 */ /* 0x000fe20000000000 */
[----:B------:R-:W-:Y:S06]  /*6ab0*/  @P2 BRA `(.L_x_121) ;  /* 0x00000000000c2947 */ /* 0x000fec0003800000 */
[----:B------:R-:W-:Y:S04]  /*6ac0*/  SHF.L.U32 R5, R71, 0x1f, RZ ;  /* 0x0000001f47057819 */ /* 0x000fe800000006ff */
[----:B------:R-:W1:Y:S02]  /*6ad0*/  SYNCS.PHASECHK.TRANS64.TRYWAIT P1, [UR48+0xd0], R5 ;  /* 0x0000d005ff0075a7 */ /* 0x000e640008021130 */
[----:B-1----:R-:W-:Y:S05]  /*6ae0*/  @!P1 BRA `(.L_x_122) ;  /* 0x00000034000c9947 */ /* 0x002fea0003800000 */
.L_x_121:
[----:B------:R-:W-:Y:S05]  /*6af0*/  BSYNC B0 ;  /* 0x0000000000007941 */ /* 0x000fea0003800000 */
.L_x_120:
[----:B------:R-:W-:Y:S01]  /*6b00*/  ISETP.NE.AND P1, PT, R80, RZ, PT ;  /* 0x000000ff5000720c */ /* 0x000fe20003f25270 */
[----:B------:R-:W-:Y:S11]  /*6b10*/  HFMA2 R38, -RZ, RZ, 0, 5.9604644775390625e-08 ;  /* 0x00000001ff267431 */ /* 0x000ff600000001ff */
[----:B------:R-:W-:Y:S01]  /*6b20*/  @!UPT UIADD3 URZ, UPT, UPT, URZ, URZ, URZ ;  /* 0x000000fffffff290 */ /* 0x000fe2000fffe0ff */
[----:B------:R3:W1:Y:S04]  /*6b30*/  @P1 LDS.128 R48, [R2] ;  /* 0x0000000002301984 */ /* 0x0006680000000c00 */
[----:B------:R3:W1:Y:S02]  /*6b40*/  @P1 LDS.128 R40, [R77+UR48+0x200] ;  /* 0x000200304d281984 */ /* 0x0006640008000c00 */
.L_x_119:
[----:B------:R-:W-:Y:S05]  /*6b50*/  BSYNC B1 ;  /* 0x0000000000017941 */ /* 0x000fea0003800000 */
.L_x_118:
[----:B-1----:R-:W-:Y:S04]  /*6b60*/  SHF.R.U32.HI R5, RZ, 0x15, R34 ;  /* 0x00000015ff057819 */ /* 0x002fe80000011622 */
[----:B------:R-:W-:Y:S01]  /*6b70*/  LOP3.LUT P1, RZ, R5, 0x3, R66, 0x48, !PT ;  /* 0x0000000305ff7812 */ /* 0x000fe20007824842 */
[----:B------:R-:W-:Y:S01]  /*6b80*/  @!UPT UIADD3 URZ, UPT, UPT, URZ, URZ, URZ ;  /* 0x000000fffffff290 */ /* 0x000fe2000fffe0ff */
[----:B----4-:R-:W-:Y:S11]  /*6b90*/  @P0 BRA `(.L_x_123) ;  /* 0x0000000000080947 */ /* 0x010ff60003800000 */
[----:B------:R-:W1:Y:S02]  /*6ba0*/  SYNCS.PHASECHK.TRANS64.TRYWAIT P0, [R74+URZ+0x140], R3 ;  /* 0x000140034a0075a7 */ /* 0x000e6400080011ff */
[----:B-1----:R-:W-:Y:S05]  /*6bb0*/  @!P0 BRA `(.L_x_124) ;  /* 0x0000003000f08947 */ /* 0x002fea0003800000 */
.L_x_123:
[----:B------:R-:W-:Y:S05]  /*6bc0*/  @!P1 BRA `(.L_x_125) ;  /* 0x0000000000409947 */ /* 0x000fea0003800000 */
[----:B------:R-:W4:Y:S01]  /*6bd0*/  LDCU.64 UR8, c[0x4][0x70] ;  /* 0x01000e00ff0877ac */ /* 0x000f220008000a00 */
[----:B-1----:R-:W-:Y:S01]  /*6be0*/  MOV R3, 0x0 ;  /* 0x0000000000037802 */ /* 0x002fe20000000f00 */
[----:B------:R-:W-:Y:S02]  /*6bf0*/  HFMA2 R12, -RZ, RZ, 0, 5.9604644775390625e-08 ;  /* 0x00000001ff0c7431 */ /* 0x000fe400000001ff */
[----:B------:R-:W-:Y:S02]  /*6c00*/  IMAD.MOV.U32 R8, RZ, RZ, 0x192 ;  /* 0x00000192ff087424 */ /* 0x000fe400078e00ff */
[----:B------:R-:W-:Y:S01]  /*6c10*/  IMAD.MOV.U32 R13, RZ, RZ, RZ ;  /* 0x000000ffff0d7224 */ /* 0x000fe200078e00ff */
[----:B------:R-:W1:Y:S01]  /*6c20*/  LDCU.64 UR6, c[0x4][0x78] ;  /* 0x01000f00ff0677ac */ /* 0x000e620008000a00 */
[----:B---3--:R-:W3:Y:S01]  /*6c30*/  LDC.64 R2, c[0x4][R3] ;  /* 0x0100000003027b82 */ /* 0x008ee20000000a00 */
[----:B------:R-:W5:Y:S01]  /*6c40*/  LDCU.64 UR4, c[0x4][0x10] ;  /* 0x01000200ff0477ac */ /* 0x000f620008000a00 */
[----:B----4-:R-:W-:Y:S01]  /*6c50*/  MOV R5, UR9 ;  /* 0x0000000900057c02 */ /* 0x010fe20008000f00 */
[----:B------:R-:W-:Y:S01]  /*6c60*/  IMAD.U32 R4, RZ, RZ, UR8 ;  /* 0x00000008ff047e24 */ /* 0x000fe2000f8e00ff */
[----:B-1----:R-:W-:Y:S01]  /*6c70*/  MOV R7, UR7 ;  /* 0x0000000700077c02 */ /* 0x002fe20008000f00 */
[----:B------:R-:W-:Y:S01]  /*6c80*/  IMAD.U32 R6, RZ, RZ, UR6 ;  /* 0x00000006ff067e24 */ /* 0x000fe2000f8e00ff */
[----:B-----5:R-:W-:Y:S01]  /*6c90*/  MOV R11, UR5 ;  /* 0x00000005000b7c02 */ /* 0x020fe20008000f00 */
[----:B------:R-:W-:Y:S02]  /*6ca0*/  IMAD.U32 R10, RZ, RZ, UR4 ;  /* 0x00000004ff0a7e24 */ /* 0x000fe4000f8e00ff */
[----:B------:R-:W-:Y:S07]  /*6cb0*/  LEPC R20, `(.L_x_125) ;  /* 0x000000001014794e */ /* 0x000fee0000000000 */
[----:B--23--:R-:W-:Y:S05]  /*6cc0*/  CALL.ABS.NOINC R2 ;  /* 0x0000000002007343 */ /* 0x00cfea0003c00000 */
.L_x_125:
[----:B------:R-:W-:Y:S05]  /*6cd0*/  WARPSYNC.ALL ;  /* 0x0000000000007948 */ /* 0x000fea0003800000 */
[----:B------:R-:W-:Y:S01]  /*6ce0*/  R2UR UR4, R34 ;  /* 0x00000000220472ca */ /* 0x000fe200000e0000 */
[--C-:B------:R-:W-:Y:S01]  /*6cf0*/  HADD2.F32 R20, -RZ, R40.reuse.H0_H0 ;  /* 0x20000028ff147230 */ /* 0x100fe20000004100 */
[----:B------:R-:W-:Y:S01]  /*6d00*/  MOV R81, 0x10 ;  /* 0x0000001000517802 */ /* 0x000fe20000000f00 */
[----:B------:R-:W-:Y:S01]  /*6d10*/  HADD2.F32 R21, -RZ, R40.H1_H1 ;  /* 0x30000028ff157230 */ /* 0x000fe20000004100 */
[----:B------:R-:W-:Y:S01]  /*6d20*/  LOP3.LUT P6, RZ, R65, 0x40, RZ, 0xc0, !PT ;  /* 0x0000004041ff7812 */ /* 0x000fe200078cc0ff */
[----:B------:R-:W-:Y:S01]  /*6d30*/  HADD2.F32 R36, -RZ, R41.H1_H1 ;  /* 0x30000029ff247230 */ /* 0x000fe20000004100 */
[----:B------:R-:W-:Y:S01]  /*6d40*/  ISETP.NE.AND P0, PT, R72, RZ, PT ;  /* 0x000000ff4800720c */ /* 0x000fe20003f05270 */
[----:B------:R-:W-:Y:S01]  /*6d50*/  HADD2.F32 R37, -RZ, R43.H0_H0 ;  /* 0x2000002bff257230 */ /* 0x000fe20000004100 */
[----:B------:R-:W-:Y:S01]  /*6d60*/  SEL R81, R81, 0xfffffff0, !P6 ;  /* 0xfffffff051517807 */ /* 0x000fe20007000000 */
[----:B------:R-:W-:Y:S03]  /*6d70*/  BSSY.RECONVERGENT B0, `(.L_x_126) ;  /* 0x000004f000007945 */ /* 0x000fe60003800200 */
[----:B------:R-:W-:Y:S01]  /*6d80*/  IADD3 R79, PT, PT, R82, R81, RZ ;  /* 0x00000051524f7210 */ /* 0x000fe20007ffe0ff */
[----:B------:R-:W2:Y:S02]  /*6d90*/  LDTM.x16 R4, tmem[UR4] ;  /* 0x00000004000479ee */ /* 0x000ea40008240000 */
[C---:B--2---:R-:W-:Y:S01]  /*6da0*/  FMUL R0, R32.reuse, R4 ;  /* 0x0000000420007220 */ /* 0x044fe20000400000 */
[C---:B---3--:R-:W-:Y:S01]  /*6db0*/  FMUL R2, R32.reuse, R5 ;  /* 0x0000000520027220 */ /* 0x048fe20000400000 */
[C---:B-1----:R-:W-:Y:S01]  /*6dc0*/  FMUL R3, R32.reuse, R6 ;  /* 0x0000000620037220 */ /* 0x042fe20000400000 */
[C---:B------:R-:W-:Y:S01]  /*6dd0*/  FMUL R7, R32.reuse, R7 ;  /* 0x0000000720077220 */ /* 0x040fe20000400000 */
[C---:B------:R-:W-:Y:S01]  /*6de0*/  FFMA R0, R35.reuse, R20, R0 ;  /* 0x0000001423007223 */ /* 0x040fe20000000000 */
[----:B------:R-:W-:Y:S02]  /*6df0*/  HADD2.F32 R20, -RZ, R41.H0_H0 ;  /* 0x20000029ff147230 */ /* 0x000fe40000004100 */
[C---:B------:R-:W-:Y:S01]  /*6e00*/  FFMA R2, R35.reuse, R21, R2 ;  /* 0x0000001523027223 */ /* 0x040fe20000000002 */
[--C-:B------:R-:W-:Y:S02]  /*6e10*/  HADD2.F32 R21, -RZ, R42.reuse.H0_H0 ;  /* 0x2000002aff157230 */ /* 0x100fe40000004100 */
[C---:B------:R-:W-:Y:S01]  /*6e20*/  FMUL R4, R32.reuse, R8 ;  /* 0x0000000820047220 */ /* 0x040fe20000400000 */
[C---:B------:R-:W-:Y:S01]  /*6e30*/  FMUL R5, R32.reuse, R9 ;  /* 0x0000000920057220 */ /* 0x040fe20000400000 */
[C---:B------:R-:W-:Y:S01]  /*6e40*/  FFMA R3, R35.reuse, R20, R3 ;  /* 0x0000001423037223 */ /* 0x040fe20000000003 */
[----:B------:R-:W-:Y:S02]  /*6e50*/  HADD2.F32 R20, -RZ, R42.H1_H1 ;  /* 0x3000002aff147230 */ /* 0x000fe40000004100 */
[C---:B------:R-:W-:Y:S01]  /*6e60*/  FFMA R7, R35.reuse, R36, R7 ;  /* 0x0000002423077223 */ /* 0x040fe20000000007 */
[C---:B------:R-:W-:Y:S01]  /*6e70*/  FMUL R6, R32.reuse, R10 ;  /* 0x0000000a20067220 */ /* 0x040fe20000400000 */
[----:B------:R-:W-:Y:S02]  /*6e80*/  HADD2.F32 R36, -RZ, R43.H1_H1 ;  /* 0x3000002bff247230 */ /* 0x000fe40000004100 */
[C---:B------:R-:W-:Y:S01]  /*6e90*/  FMUL R11, R32.reuse, R11 ;  /* 0x0000000b200b7220 */ /* 0x040fe20000400000 */
[C---:B------:R-:W-:Y:S01]  /*6ea0*/  FFMA R4, R35.reuse, R21, R4 ;  /* 0x0000001523047223 */ /* 0x040fe20000000004 */
[C---:B------:R-:W-:Y:S01]  /*6eb0*/  FFMA R5, R35.reuse, R20, R5 ;  /* 0x0000001423057223 */ /* 0x040fe20000000005 */
[C---:B------:R-:W-:Y:S01]  /*6ec0*/  FFMA R6, R35.reuse, R37, R6 ;  /* 0x0000002523067223 */ /* 0x040fe20000000006 */
[--C-:B------:R-:W-:Y:S02]  /*6ed0*/  HADD2.F32 R20, -RZ, R48.reuse.H0_H0 ;  /* 0x20000030ff147230 */ /* 0x100fe40000004100 */
[C---:B------:R-:W-:Y:S01]  /*6ee0*/  FFMA R11, R35.reuse, R36, R11 ;  /* 0x00000024230b7223 */ /* 0x040fe2000000000b */
[C---:B------:R-:W-:Y:S01]  /*6ef0*/  FMUL R8, R32.reuse, R12 ;  /* 0x0000000c20087220 */ /* 0x040fe20000400000 */
[----:B------:R-:W-:Y:S02]  /*6f00*/  HADD2.F32 R36, -RZ, R48.H1_H1 ;  /* 0x30000030ff247230 */ /* 0x000fe40000004100 */
[C---:B------:R-:W-:Y:S01]  /*6f10*/  FMUL R9, R32.reuse, R13 ;  /* 0x0000000d20097220 */ /* 0x040fe20000400000 */
[--C-:B------:R-:W-:Y:S02]  /*6f20*/  HADD2.F32 R21, -RZ, R49.reuse.H0_H0 ;  /* 0x20000031ff157230 */ /* 0x100fe40000004100 */
[C---:B------:R-:W-:Y:S01]  /*6f30*/  FMUL R10, R32.reuse, R14 ;  /* 0x0000000e200a7220 */ /* 0x040fe20000400000 */
[C---:B------:R-:W-:Y:S01]  /*6f40*/  FFMA R8, R35.reuse, R20, R8 ;  /* 0x0000001423087223 */ /* 0x040fe20000000008 */
[----:B------:R-:W-:Y:S02]  /*6f50*/  HADD2.F32 R20, -RZ, R49.H1_H1 ;  /* 0x30000031ff147230 */ /* 0x000fe40000004100 */
[C---:B------:R-:W-:Y:S01]  /*6f60*/  FFMA R9, R35.reuse, R36, R9 ;  /* 0x0000002423097223 */ /* 0x040fe20000000009 */
[C---:B------:R-:W-:Y:S01]  /*6f70*/  FMUL R15, R32.reuse, R15 ;  /* 0x0000000f200f7220 */ /* 0x040fe20000400000 */
[C---:B------:R-:W-:Y:S01]  /*6f80*/  FFMA R10, R35.reuse, R21, R10 ;  /* 0x00000015230a7223 */ /* 0x040fe2000000000a */
[--C-:B------:R-:W-:Y:S02]  /*6f90*/  HADD2.F32 R21, -RZ, R50.reuse.H0_H0 ;  /* 0x20000032ff157230 */ /* 0x100fe40000004100 */
[C---:B------:R-:W-:Y:S01]  /*6fa0*/  FMUL R12, R32.reuse, R16 ;  /* 0x00000010200c7220 */ /* 0x040fe20000400000 */
[----:B------:R-:W-:Y:S02]  /*6fb0*/  HADD2.F32 R36, -RZ, R50.H1_H1 ;  /* 0x30000032ff247230 */ /* 0x000fe40000004100 */
[C---:B------:R-:W-:Y:S01]  /*6fc0*/  FFMA R15, R35.reuse, R20, R15 ;  /* 0x00000014230f7223 */ /* 0x040fe2000000000f */
[C---:B------:R-:W-:Y:S01]  /*6fd0*/  FMUL R13, R32.reuse, R17 ;  /* 0x00000011200d7220 */ /* 0x040fe20000400000 */
[--C-:B------:R-:W-:Y:S02]  /*6fe0*/  HADD2.F32 R37, -RZ, R51.reuse.H0_H0 ;  /* 0x20000033ff257230 */ /* 0x100fe40000004100 */
[C---:B------:R-:W-:Y:S01]  /*6ff0*/  FMUL R14, R32.reuse, R18 ;  /* 0x00000012200e7220 */ /* 0x040fe20000400000 */
[----:B------:R-:W-:Y:S02]  /*7000*/  HADD2.F32 R20, -RZ, R51.H1_H1 ;  /* 0x30000033ff147230 */ /* 0x000fe40000004100 */
[----:B------:R-:W-:Y:S01]  /*7010*/  FMUL R19, R32, R19 ;  /* 0x0000001320137220 */ /* 0x000fe20000400000 */
[----:B------:R-:W-:Y:S01]  /*7020*/  F2FP.F16.F32.PACK_AB R44, R2, R0 ;  /* 0x00000000022c723e */ /* 0x000fe200000000ff */
[----:B------:R-:W-:Y:S01]  /*7030*/  FFMA R12, R35, R21, R12 ;  /* 0x00000015230c7223 */ /* 0x000fe2000000000c */
[----:B------:R-:W-:Y:S01]  /*7040*/  F2FP.F16.F32.PACK_AB R45, R7, R3 ;  /* 0x00000003072d723e */ /* 0x000fe200000000ff */
[----:B------:R-:W-:Y:S01]  /*7050*/  FFMA R13, R35, R36, R13 ;  /* 0x00000024230d7223 */ /* 0x000fe2000000000d */
[----:B------:R-:W-:Y:S01]  /*7060*/  F2FP.F16.F32.PACK_AB R46, R5, R4 ;  /* 0x00000004052e723e */ /* 0x000fe200000000ff */
[----:B------:R-:W-:Y:S01]  /*7070*/  FFMA R14, R35, R37, R14 ;  /* 0x00000025230e7223 */ /* 0x000fe2000000000e */
[----:B------:R-:W-:Y:S01]  /*7080*/  F2FP.F16.F32.PACK_AB R47, R11, R6 ;  /* 0x000000060b2f723e */ /* 0x000fe200000000ff */
[----:B------:R-:W-:Y:S01]  /*7090*/  FFMA R19, R35, R20, R19 ;  /* 0x0000001423137223 */ /* 0x000fe20000000013 */
[----:B------:R-:W-:Y:S02]  /*70a0*/  F2FP.F16.F32.PACK_AB R84, R9, R8 ;  /* 0x000000080954723e */ /* 0x000fe400000000ff */
[----:B------:R-:W-:Y:S01]  /*70b0*/  F2FP.F16.F32.PACK_AB R85, R15, R10 ;  /* 0x0000000a0f55723e */ /* 0x000fe200000000ff */
[----:B------:R1:W-:Y:S01]  /*70c0*/  STS.128 [R77+UR48+0x200], R44 ;  /* 0x0002002c4d007988 */ /* 0x0003e20008000c30 */
[----:B------:R-:W-:Y:S02]  /*70d0*/  F2FP.F16.F32.PACK_AB R86, R13, R12 ;  /* 0x0000000c0d56723e */ /* 0x000fe400000000ff */
[----:B------:R-:W-:Y:S05]  /*70e0*/  F2FP.F16.F32.PACK_AB R87, R19, R14 ;  /* 0x0000000e1357723e */ /* 0x000fea00000000ff */
[----:B------:R1:W-:Y:S01]  /*70f0*/  STS.128 [R79+0x200], R84 ;  /* 0x000200544f007388 */ /* 0x0003e20000000c00 */
[----:B------:R-:W-:Y:S01]  /*7100*/  @!PT LDS RZ, [RZ] ;  /* 0x00000000fffff984 */ /* 0x000fe20000000800 */
[----:B------:R-:W-:Y:S01]  /*7110*/  @!PT LDS RZ, [RZ] ;  /* 0x00000000fffff984 */ /* 0x000fe20000000800 */
[----:B------:R-:W-:Y:S01]  /*7120*/  @!PT LDS RZ, [RZ] ;  /* 0x00000000fffff984 */ /* 0x000fe20000000800 */
[----:B------:R-:W-:Y:S01]  /*7130*/  @!PT LDS RZ, [RZ] ;  /* 0x00000000fffff984 */ /* 0x000fe20000000800 */
[----:B------:R2:W-:Y:S07]  /*7140*/  MEMBAR.ALL.CTA ;  /* 0x0000000000007992 */ /* 0x0005ee0000008000 */
[----:B--2---:R-:W2:Y:S02]  /*7150*/  FENCE.VIEW.ASYNC.S ;  /* 0x00000000000073c6 */ /* 0x004ea40000000000 */
[----:B--2---:R-:W-:Y:S06]  /*7160*/  BAR.SYNC.DEFER_BLOCKING 0x1, 0x80 ;  /* 0x0042000000007b1d */ /* 0x004fec0000010000 */
[----:B------:R-:W-:Y:S05]  /*7170*/  @P0 BRA `(.L_x_127) ;  /* 0x0000000000380947 */ /* 0x000fea0003800000 */
[----:B------:R-:W-:Y:S02]  /*7180*/  UIADD3 UR4, UPT, UPT, UR48, 0x200, URZ ;  /* 0x0000020030047890 */ /* 0x000fe4000fffe0ff */
[----:B------:R-:W-:Y:S01]  /*7190*/  UIADD3 UR8, UP0, UPT, UR52, 0x680, URZ ;  /* 0x0000068034087890 */ /* 0x000fe2000ff1e0ff */
[----:B------:R-:W-:Y:S01]  /*71a0*/  UMOV UR43, UR36 ;  /* 0x00000024002b7c82 */ /* 0x000fe20008000000 */
[----:B------:R-:W-:Y:S02]  /*71b0*/  UIADD3 UR5, UPT, UPT, UR41, 0x40, URZ ;  /* 0x0000004029057890 */ /* 0x000fe4000fffe0ff */
[----:B------:R-:W-:Y:S01]  /*71c0*/  MOV R67, UR4 ;  /* 0x0000000400437c02 */ /* 0x000fe20008000f00 */
[----:B------:R-:W-:Y:S02]  /*71d0*/  UIADD3.X UR9, UPT, UPT, URZ, UR53, URZ, UP0, !UPT ;  /* 0x00000035ff097290 */ /* 0x000fe400087fe4ff */
[----:B------:R-:W-:Y:S01]  /*71e0*/  UIADD3 UR4, UPT, UPT, UR48, 0xa00, URZ ;  /* 0x00000a0030047890 */ /* 0x000fe2000fffe0ff */
[----:B------:R-:W-:Y:S01]  /*71f0*/  R2UR UR40, R67 ;  /* 0x00000000432872ca */ /* 0x000fe200000e0000 */
[----:B------:R-:W-:Y:S01]  /*7200*/  UMOV UR6, UR42 ;  /* 0x0000002a00067c82 */ /* 0x000fe20008000000 */
[----:B------:R-:W-:Y:S11]  /*7210*/  UMOV UR7, UR36 ;  /* 0x0000002400077c82 */ /* 0x000ff60008000000 */
[----:B------:R2:W-:Y:S01]  /*7220*/  UTMASTG.3D [UR40], [UR8] ;  /* 0x00000028080073b5 */ /* 0x0005e20008010000 */
[----:B------:R2:W-:Y:S01]  /*7230*/  UTMASTG.3D [UR4], [UR8] ;  /* 0x00000004080073b5 */ /* 0x0005e20008010000 */
[----:B------:R0:W-:Y:S01]  /*7240*/  UTMACMDFLUSH ;  /* 0x00000000000079b7 */ /* 0x0001e20000000000 */
[----:B--2---:R-:W-:Y:S04]  /*7250*/  DEPBAR.LE SB0, 0x1 ;  /* 0x000080400000791a */ /* 0x004fe80000000000 */
.L_x_127:
[----:B------:R-:W-:Y:S05]  /*7260*/  BSYNC.RECONVERGENT B0 ;  /* 0x0000000000007941 */ /* 0x000fea0003800200 */
.L_x_126:
[----:B------:R-:W-:Y:S01]  /*7270*/  BAR.SYNC.DEFER_BLOCKING 0x1, 0x80 ;  /* 0x0042000000007b1d */ /* 0x000fe20000010000 */
[----:B------:R-:W-:Y:S01]  /*7280*/  ISETP.NE.AND P1, PT, R78, RZ, PT ;  /* 0x000000ff4e00720c */ /* 0x000fe20003f25270 */
[----:B------:R-:W-:Y:S01]  /*7290*/  UISETP.NE.AND UP0, UPT, UR49, URZ, UPT ;  /* 0x000000ff3100728c */ /* 0x000fe2000bf05270 */
[----:B------:R-:W-:Y:S11]  /*72a0*/  LEA R3, R38, UR48, 0x3 ;  /* 0x0000003026037c11 */ /* 0x000ff6000f8e18ff */
[----:B------:R-:W-:Y:S01]  /*72b0*/  @P1 SHF.L.U32 R2, R71, 0x1f, RZ ;  /* 0x0000001f47021819 */ /* 0x000fe200000006ff */
[----:B------:R-:W-:Y:S06]  /*72c0*/  BRA.U !UP0, `(.L_x_128) ;  /* 0x0000000108247547 */ /* 0x000fec000b800000 */
[----:B------:R-:W-:Y:S01]  /*72d0*/  IMAD.U32 R5, RZ, RZ, UR51 ;  /* 0x00000033ff057e24 */ /* 0x000fe2000f8e00ff */
[----:B------:R-:W-:Y:S01]  /*72e0*/  MOV R0, UR37 ;  /* 0x0000002500007c02 */ /* 0x000fe20008000f00 */
[----:B------:R-:W-:Y:S03]  /*72f0*/  UIADD3 UR51, UPT, UPT, UR51, 0x1, URZ ;  /* 0x0000000133337890 */ /* 0x000fe6000fffe0ff */
[----:B------:R-:W-:Y:S01]  /*7300*/  @P1 LEA R5, R5, UR48, 0x3 ;  /* 0x0000003005051c11 */ /* 0x000fe2000f8e18ff */
[----:B------:R-:W-:Y:S04]  /*7310*/  UISETP.NE.AND UP0, UPT, UR51, 0x4, UPT ;  /* 0x000000043300788c */ /* 0x000fe8000bf05270 */
[----:B------:R-:W-:Y:S01]  /*7320*/  @P1 VIADD R5, R5, 0xf0 ;  /* 0x000000f005051836 */ /* 0x000fe20000000000 */
[----:B------:R-:W-:Y:S04]  /*7330*/  USEL UR51, UR51, URZ, UP0 ;  /* 0x000000ff33337287 */ /* 0x000fe80008000000 */
[----:B------:R-:W-:Y:S04]  /*7340*/  @P1 PRMT R0, R0, 0x654, R5 ;  /* 0x0000065400001816 */ /* 0x000fe80000000005 */
[----:B------:R2:W-:Y:S04]  /*7350*/  @P1 SYNCS.ARRIVE.TRANS64.RED.A1T0 RZ, [R0+URZ], RZ ;  /* 0x000000ff00ff19a7 */ /* 0x0005e800081004ff */
.L_x_128:
[----:B------:R-:W3:Y:S01]  /*7360*/  @P1 SYNCS.PHASECHK.TRANS64.TRYWAIT P0, [R3+URZ+0xd0], R2 ;  /* 0x0000d002030015a7 */ /* 0x000ee200080011ff */
[----:B------:R-:W-:Y:S01]  /*7370*/  BSSY B1, `(.L_x_129) ;  /* 0x0000012000017945 */ /* 0x000fe20003800000 */
[----:B---3--:R-:W-:Y:S03]  /*7380*/  @P1 SEL R39, RZ, 0x1, !P0 ;  /* 0x00000001ff271807 */ /* 0x008fe60004000000 */
[----:B------:R-:W-:Y:S05]  /*7390*/  @!P1 BRA `(.L_x_130) ;  /* 0x00000000003c9947 */ /* 0x000fea0003800000 */
[----:B------:R-:W-:Y:S01]  /*73a0*/  ISETP.NE.AND P1, PT, R80, RZ, PT ;  /* 0x000000ff5000720c */ /* 0x000fe20003f25270 */
[----:B------:R-:W-:Y:S01]  /*73b0*/  BSSY B0, `(.L_x_131) ;  /* 0x0000009000007945 */ /* 0x000fe20003800000 */
[----:B------:R-:W-:Y:S11]  /*73c0*/  ISETP.NE.AND P0, PT, R39, RZ, PT ;  /* 0x000000ff2700720c */ /* 0x000ff60003f05270 */
[----:B------:R-:W-:Y:S05]  /*73d0*/  @P1 IMAD R4, R38, 0x1000, R77 ;  /* 0x0000100026041824 */ /* 0x000fea00078e024d */
[----:B------:R-:W-:Y:S05]  /*73e0*/  @P1 IADD3 R2, PT, PT, R4, UR48, RZ ;  /* 0x0000003004021c10 */ /* 0x000fea000fffe0ff */
[----:B------:R-:W-:Y:S01]  /*73f0*/  @P1 IMAD.IADD R2, R81, 0x1, R2 ;  /* 0x0000000151021824 */ /* 0x000fe200078e0202 */
[----:B------:R-:W-:Y:S06]  /*7400*/  @P0 BRA `(.L_x_132) ;  /* 0x00000000000c0947 */ /* 0x000fec0003800000 */
[----:B--2---:R-:W-:Y:S04]  /*7410*/  SHF.L.U32 R0, R71, 0x1f, RZ ;  /* 0x0000001f47007819 */ /* 0x004fe800000006ff */
[----:B------:R-:W2:Y:S02]  /*7420*/  SYNCS.PHASECHK.TRANS64.TRYWAIT P0, [R3+URZ+0xd0], R0 ;  /* 0x0000d000030075a7 */ /* 0x000ea400080011ff */
[----:B--2---:R-:W-:Y:S05]  /*7430*/  @!P0 BRA `(.L_x_133) ;  /* 0x0000002800e48947 */ /* 0x004fea0003800000 */
.L_x_132:
[----:B------:R-:W-:Y:S05]  /*7440*/  BSYNC B0 ;  /* 0x0000000000007941 */ /* 0x000fea0003800000 */
.L_x_131:
[----:B------:R-:W-:Y:S02]  /*7450*/  ISETP.NE.AND P0, PT, R80, RZ, PT ;  /* 0x000000ff5000720c */ /* 0x000fe40003f05270 */
[----:B------:R-:W-:Y:S11]  /*7460*/  IADD3 R38, PT, PT, R38, 0x1, RZ ;  /* 0x0000000126267810 */ /* 0x000ff60007ffe0ff */
[----:B------:R3:W4:Y:S04]  /*7470*/  @P0 LDS.128 R40, [R4+UR48+0x200] ;  /* 0x0002003004280984 */ /* 0x0007280008000c00 */
[----:B------:R3:W1:Y:S02]  /*7480*/  @P0 LDS.128 R48, [R2+0x200] ;  /* 0x0002000002300984 */ /* 0x0006640000000c00 */
.L_x_130:
[----:B------:R-:W-:Y:S05]  /*7490*/  BSYNC B1 ;  /* 0x0000000000017941 */ /* 0x000fea0003800000 */
.L_x_129:
[----:B--2---:R-:W-:Y:S05]  /*74a0*/  VIADD R3, R34, 0x10 ;  /* 0x0000001022037836 */ /* 0x004fea0000000000 */
[----:B------:R-:W-:Y:S04]  /*74b0*/  SHF.R.U32.HI R3, RZ, 0x15, R3 ;  /* 0x00000015ff037819 */ /* 0x000fe80000011603 */
[----:B------:R-:W-:Y:S11]  /*74c0*/  LOP3.LUT P0, RZ, R3, 0x3, R66, 0x48, !PT ;  /* 0x0000000303ff7812 */ /* 0x000ff60007804842 */
[----:B------:R-:W-:Y:S02]  /*74d0*/  @!UPT UIADD3 URZ, UPT, UPT, URZ, URZ, URZ ;  /* 0x000000fffffff290 */ /* 0x000fe4000fffe0ff */
[----:B------:R-:W-:Y:S05]  /*74e0*/  @!P0 BRA `(.L_x_134) ;  /* 0x0000000000408947 */ /* 0x000fea0003800000 */
[----:B------:R-:W2:Y:S01]  /*74f0*/  LDCU.64 UR8, c[0x4][0x70] ;  /* 0x01000e00ff0877ac */ /* 0x000ea20008000a00 */
[----:B------:R-:W-:Y:S01]  /*7500*/  MOV R3, 0x0 ;  /* 0x0000000000037802 */ /* 0x000fe20000000f00 */
[----:B------:R-:W-:Y:S02]  /*7510*/  HFMA2 R12, -RZ, RZ, 0, 5.9604644775390625e-08 ;  /* 0x00000001ff0c7431 */ /* 0x000fe400000001ff */
[----:B------:R-:W-:Y:S02]  /*7520*/  IMAD.MOV.U32 R8, RZ, RZ, 0x192 ;  /* 0x00000192ff087424 */ /* 0x000fe400078e00ff */
[----:B------:R-:W-:Y:S01]  /*7530*/  IMAD.MOV.U32 R13, RZ, RZ, RZ ;  /* 0x000000ffff0d7224 */ /* 0x000fe200078e00ff */
[----:B------:R-:W5:Y:S01]  /*7540*/  LDCU.64 UR6, c[0x4][0x78] ;  /* 0x01000f00ff0677ac */ /* 0x000f620008000a00 */
[----:B---3--:R-:W3:Y:S01]  /*7550*/  LDC.64 R2, c[0x4][R3] ;  /* 0x0100000003027b82 */ /* 0x008ee20000000a00 */
[----:B------:R-:W4:Y:S01]  /*7560*/  LDCU.64 UR4, c[0x4][0x10] ;  /* 0x01000200ff0477ac */ /* 0x000f220008000a00 */
[----:B--2---:R-:W-:Y:S01]  /*7570*/  MOV R5, UR9 ;  /* 0x0000000900057c02 */ /* 0x004fe20008000f00 */
[----:B------:R-:W-:Y:S01]  /*7580*/  IMAD.U32 R4, RZ, RZ, UR8 ;  /* 0x00000008ff047e24 */ /* 0x000fe2000f8e00ff */
[----:B-----5:R-:W-:Y:S01]  /*7590*/  MOV R7, UR7 ;  /* 0x0000000700077c02 */ /* 0x020fe20008000f00 */
[----:B------:R-:W-:Y:S01]  /*75a0*/  IMAD.U32 R6, RZ, RZ, UR6 ;  /* 0x00000006ff067e24 */ /* 0x000fe2000f8e00ff */
[----:B----4-:R-:W-:Y:S01]  /*75b0*/  MOV R11, UR5 ;  /* 0x00000005000b7c02 */ /* 0x010fe20008000f00 */
[----:B------:R-:W-:Y:S02]  /*75c0*/  IMAD.U32 R10, RZ, RZ, UR4 ;  /* 0x00000004ff0a7e24 */ /* 0x000fe4000f8e00ff */
[----:B------:R-:W-:Y:S07]  /*75d0*/  LEPC R20, `(.L_x_134) ;  /* 0x000000001014794e */ /* 0x000fee0000000000 */
[----:B-1-3--:R-:W-:Y:S05]  /*75e0*/  CALL.ABS.NOINC R2 ;  /* 0x0000000002007343 */ /* 0x00afea0003c00000 */
.L_x_134:
[----:B------:R-:W-:Y:S01]  /*75f0*/  ISETP.NE.AND P6, PT, R78, RZ, PT ;  /* 0x000000ff4e00720c */ /* 0x000fe20003fc5270 */
[----:B------:R-:W-:Y:S05]  /*7600*/  WARPSYNC.ALL ;  /* 0x0000000000007948 */ /* 0x000fea0003800000 */
[----:B------:R-:W-:Y:S01]  /*7610*/  R2UR UR4, R34 ;  /* 0x00000000220472ca */ /* 0x000fe200000e0000 */
[--C-:B----4-:R-:W-:Y:S01]  /*7620*/  HADD2.F32 R20, -RZ, R40.reuse.H0_H0 ;  /* 0x20000028ff147230 */ /* 0x110fe20000004100 */
[----:B------:R-:W-:Y:S01]  /*7630*/  ISETP.NE.AND P0, PT, R72, RZ, PT ;  /* 0x000000ff4800720c */ /* 0x000fe20003f05270 */
[----:B------:R-:W-:Y:S01]  /*7640*/  HADD2.F32 R21, -RZ, R40.H1_H1 ;  /* 0x30000028ff157230 */ /* 0x000fe20000004100 */
[----:B------:R-:W-:Y:S01]  /*7650*/  MOV R82, UR51 ;  /* 0x0000003300527c02 */ /* 0x000fe20008000f00 */
[--C-:B------:R-:W-:Y:S01]  /*7660*/  HADD2.F32 R36, -RZ, R41.reuse.H1_H1 ;  /* 0x30000029ff247230 */ /* 0x100fe20000004100 */
[----:B------:R-:W-:Y:S01]  /*7670*/  MOV R83, UR37 ;  /* 0x0000002500537c02 */ /* 0x000fe20008000f00 */
[----:B-1----:R-:W-:Y:S01]  /*7680*/  HADD2.F32 R37, -RZ, R48.H0_H0 ;  /* 0x20000030ff257230 */ /* 0x002fe20000004100 */
[----:B------:R-:W-:Y:S01]  /*7690*/  @P6 LEA R82, R82, UR48, 0x3 ;  /* 0x0000003052526c11 */ /* 0x000fe2000f8e18ff */
[----:B------:R-:W-:Y:S01]  /*76a0*/  BSSY.RECONVERGENT B0, `(.L_x_135) ;  /* 0x0000052000007945 */ /* 0x000fe20003800200 */
[----:B------:R-:W-:Y:S02]  /*76b0*/  @P6 SHF.L.U32 R88, R71, 0x1f, RZ ;  /* 0x0000001f47586819 */ /* 0x000fe400000006ff */
[----:B------:R-:W-:Y:S01]  /*76c0*/  @P6 IADD3 R82, PT, PT, R82, 0xf0, RZ ;  /* 0x000000f052526810 */ /* 0x000fe20007ffe0ff */
[----:B---3--:R-:W1:Y:S03]  /*76d0*/  LDTM.x16 R4, tmem[UR4+0x10] ;  /* 0x00001004000479ee */ /* 0x008e660008240000 */
[----:B------:R-:W-:Y:S02]  /*76e0*/  @P6 PRMT R82, R83, 0x654, R82 ;  /* 0x0000065453526816 */ /* 0x000fe40000000052 */
[----:B------:R-:W-:Y:S01]  /*76f0*/  LEA R83, R38, UR48, 0x3 ;  /* 0x0000003026537c11 */ /* 0x000fe2000f8e18ff */
[C---:B-1----:R-:W-:Y:S01]  /*7700*/  FMUL R0, R32.reuse, R4 ;  /* 0x0000000420007220 */ /* 0x042fe20000400000 */
[C---:B------:R-:W-:Y:S01]  /*7710*/  FMUL R2, R32.reuse, R5 ;  /* 0x0000000520027220 */ /* 0x040fe20000400000 */
[C---:B------:R-:W-:Y:S01]  /*7720*/  FMUL R3, R32.reuse, R6 ;  /* 0x0000000620037220 */ /* 0x040fe20000400000 */
[C---:B------:R-:W-:Y:S01]  /*7730*/  FMUL R7, R32.reuse, R7 ;  /* 0x0000000720077220 */ /* 0x040fe20000400000 */
[C---:B------:R-:W-:Y:S01]  /*7740*/  FFMA R0, R35.reuse, R20, R0 ;  /* 0x0000001423007223 */ /* 0x040fe20000000000 */
[----:B------:R-:W-:Y:S02]  /*7750*/  HADD2.F32 R20, -RZ, R41.H0_H0 ;  /* 0x20000029ff147230 */ /* 0x000fe40000004100 */
[C---:B------:R-:W-:Y:S01]  /*7760*/  FFMA R2, R35.reuse, R21, R2 ;  /* 0x0000001523027223 */ /* 0x040fe20000000002 */
[C---:B------:R-:W-:Y:S01]  /*7770*/  FMUL R4, R32.reuse, R8 ;  /* 0x0000000820047220 */ /* 0x040fe20000400000 */
[C---:B------:R-:W-:Y:S01]  /*7780*/  FMUL R5, R32.reuse, R9 ;  /* 0x0000000920057220 */ /* 0x040fe20000400000 */
[--C-:B------:R-:W-:Y:S02]  /*7790*/  HADD2.F32 R21, -RZ, R43.reuse.H0_H0 ;  /* 0x2000002bff157230 */ /* 0x100fe40000004100 */
[C---:B------:R-:W-:Y:S01]  /*77a0*/  FFMA R3, R35.reuse, R20, R3 ;  /* 0x0000001423037223 */ /* 0x040fe20000000003 */
[--C-:B------:R-:W-:Y:S02]  /*77b0*/  HADD2.F32 R20, -RZ, R42.reuse.H0_H0 ;  /* 0x2000002aff147230 */ /* 0x100fe40000004100 */
[C---:B------:R-:W-:Y:S01]  /*77c0*/  FFMA R7, R35.reuse, R36, R7 ;  /* 0x0000002423077223 */ /* 0x040fe20000000007 */
[C---:B------:R-:W-:Y:S01]  /*77d0*/  FMUL R6, R32.reuse, R10 ;  /* 0x0000000a20067220 */ /* 0x040fe20000400000 */
[----:B------:R-:W-:Y:S02]  /*77e0*/  HADD2.F32 R36, -RZ, R43.H1_H1 ;  /* 0x3000002bff247230 */ /* 0x000fe40000004100 */
[C---:B------:R-:W-:Y:S01]  /*77f0*/  FMUL R11, R32.reuse, R11 ;  /* 0x0000000b200b7220 */ /* 0x040fe20000400000 */
[C---:B------:R-:W-:Y:S01]  /*7800*/  FFMA R4, R35.reuse, R20, R4 ;  /* 0x0000001423047223 */ /* 0x040fe20000000004 */
[----:B------:R-:W-:Y:S02]  /*7810*/  HADD2.F32 R20, -RZ, R42.H1_H1 ;  /* 0x3000002aff147230 */ /* 0x000fe40000004100 */
[C---:B------:R-:W-:Y:S01]  /*7820*/  FMUL R8, R32.reuse, R12 ;  /* 0x0000000c20087220 */ /* 0x040fe20000400000 */
[C---:B------:R-:W-:Y:S01]  /*7830*/  FMUL R9, R32.reuse, R13 ;  /* 0x0000000d20097220 */ /* 0x040fe20000400000 */
[C---:B------:R-:W-:Y:S01]  /*7840*/  FMUL R10, R32.reuse, R14 ;  /* 0x0000000e200a7220 */ /* 0x040fe20000400000 */
[C---:B------:R-:W-:Y:S01]  /*7850*/  FMUL R15, R32.reuse, R15 ;  /* 0x0000000f200f7220 */ /* 0x040fe20000400000 */
[C---:B------:R-:W-:Y:S01]  /*7860*/  FFMA R5, R35.reuse, R20, R5 ;  /* 0x0000001423057223 */ /* 0x040fe20000000005 */
[----:B------:R-:W-:Y:S02]  /*7870*/  HADD2.F32 R20, -RZ, R48.H1_H1 ;  /* 0x30000030ff147230 */ /* 0x000fe40000004100 */
[C---:B------:R-:W-:Y:S01]  /*7880*/  FFMA R6, R35.reuse, R21, R6 ;  /* 0x0000001523067223 */ /* 0x040fe20000000006 */
[C---:B------:R-:W-:Y:S01]  /*7890*/  FFMA R11, R35.reuse, R36, R11 ;  /* 0x00000024230b7223 */ /* 0x040fe2000000000b */
[C---:B------:R-:W-:Y:S01]  /*78a0*/  FFMA R8, R35.reuse, R37, R8 ;  /* 0x0000002523087223 */ /* 0x040fe20000000008 */
[--C-:B------:R-:W-:Y:S02]  /*78b0*/  HADD2.F32 R21, -RZ, R49.reuse.H0_H0 ;  /* 0x20000031ff157230 */ /* 0x100fe40000004100 */
[C---:B------:R-:W-:Y:S01]  /*78c0*/  FFMA R9, R35.reuse, R20, R9 ;  /* 0x0000001423097223 */ /* 0x040fe20000000009 */
[----:B------:R-:W-:Y:S02]  /*78d0*/  HADD2.F32 R20, -RZ, R49.H1_H1 ;  /* 0x30000031ff147230 */ /* 0x000fe40000004100 */
[C---:B------:R-:W-:Y:S01]  /*78e0*/  FMUL R12, R32.reuse, R16 ;  /* 0x00000010200c7220 */ /* 0x040fe20000400000 */
[C---:B------:R-:W-:Y:S01]  /*78f0*/  FMUL R13, R32.reuse, R17 ;  /* 0x00000011200d7220 */ /* 0x040fe20000400000 */
[C---:B------:R-:W-:Y:S01]  /*7900*/  FFMA R10, R35.reuse, R21, R10 ;  /* 0x00000015230a7223 */ /* 0x040fe2000000000a */
[--C-:B------:R-:W-:Y:S02]  /*7910*/  HADD2.F32 R21, -RZ, R50.reuse.H0_H0 ;  /* 0x20000032ff157230 */ /* 0x100fe40000004100 */
[C---:B------:R-:W-:Y:S01]  /*7920*/  FFMA R15, R35.reuse, R20, R15 ;  /* 0x00000014230f7223 */ /* 0x040fe2000000000f */
[----:B------:R-:W-:Y:S02]  /*7930*/  HADD2.F32 R20, -RZ, R50.H1_H1 ;  /* 0x30000032ff147230 */ /* 0x000fe40000004100 */
[C---:B------:R-:W-:Y:S01]  /*7940*/  FMUL R14, R32.reuse, R18 ;  /* 0x00000012200e7220 */ /* 0x040fe20000400000 */
[--C-:B------:R-:W-:Y:S02]  /*7950*/  HADD2.F32 R37, -RZ, R51.reuse.H0_H0 ;  /* 0x20000033ff257230 */ /* 0x100fe40000004100 */
[----:B------:R-:W-:Y:S01]  /*7960*/  FMUL R19, R32, R19 ;  /* 0x0000001320137220 */ /* 0x000fe20000400000 */
[----:B------:R-:W-:Y:S01]  /*7970*/  HADD2.F32 R36, -RZ, R51.H1_H1 ;  /* 0x30000033ff247230 */ /* 0x000fe20000004100 */
        /* <DEDUP_REMOVED lines=22> */
[----:B------:R-:W-:Y:S02]  /*7ae0*/  UIADD3 UR12, UP0, UPT, UR52, 0x680, URZ ;  /* 0x00000680340c7890 */ /* 0x000fe4000ff1e0ff */
[----:B------:R-:W-:Y:S02]  /*7af0*/  UIADD3 UR9, UPT, UPT, UR41, 0x10, URZ ;  /* 0x0000001029097890 */ /* 0x000fe4000fffe0ff */
[----:B------:R-:W-:Y:S02]  /*7b00*/  UIADD3 UR8, UPT, UPT, UR48, 0x1200, URZ ;  /* 0x0000120030087890 */ /* 0x000fe4000fffe0ff */
[----:B------:R-:W-:Y:S01]  /*7b10*/  UIADD3.X UR13, UPT, UPT, URZ, UR53, URZ, UP0, !UPT ;  /* 0x00000035ff0d7290 */ /* 0x000fe200087fe4ff */
[----:B------:R-:W-:Y:S01]  /*7b20*/  UMOV UR10, UR42 ;  /* 0x0000002a000a7c82 */ /* 0x000fe20008000000 */
[----:B------:R-:W-:Y:S01]  /*7b30*/  UMOV UR11, UR36 ;  /* 0x00000024000b7c82 */ /* 0x000fe20008000000 */
[----:B------:R-:W-:Y:S02]  /*7b40*/  UIADD3 UR5, UPT, UPT, UR41, 0x50, URZ ;  /* 0x0000005029057890 */ /* 0x000fe4000fffe0ff */
[----:B------:R-:W-:Y:S01]  /*7b50*/  UIADD3 UR4, UPT, UPT, UR48, 0x1a00, URZ ;  /* 0x00001a0030047890 */ /* 0x000fe2000fffe0ff */
[----:B------:R-:W-:Y:S03]  /*7b60*/  UMOV UR6, UR42 ;  /* 0x0000002a00067c82 */ /* 0x000fe60008000000 */
[----:B------:R2:W-:Y:S01]  /*7b70*/  UTMASTG.3D [UR8], [UR12] ;  /* 0x000000080c0073b5 */ /* 0x0005e20008010000 */
[----:B------:R-:W-:Y:S04]  /*7b80*/  UMOV UR7, UR36 ;  /* 0x0000002400077c82 */ /* 0x000fe80008000000 */
[----:B------:R2:W-:Y:S01]  /*7b90*/  UTMASTG.3D [UR4], [UR12] ;  /* 0x000000040c0073b5 */ /* 0x0005e20008010000 */
[----:B------:R0:W-:Y:S01]  /*7ba0*/  UTMACMDFLUSH ;  /* 0x00000000000079b7 */ /* 0x0001e20000000000 */
[----:B--2---:R-:W-:Y:S04]  /*7bb0*/  DEPBAR.LE SB0, 0x1 ;  /* 0x000080400000791a */ /* 0x004fe80000000000 */
.L_x_136:
[----:B------:R-:W-:Y:S05]  /*7bc0*/  BSYNC.RECONVERGENT B0 ;  /* 0x0000000000007941 */ /* 0x000fea0003800200 */
.L_x_135:
[----:B------:R-:W-:Y:S01]  /*7bd0*/  BAR.SYNC.DEFER_BLOCKING 0x1, 0x80 ;  /* 0x0042000000007b1d */ /* 0x000fe20000010000 */
[----:B------:R-:W-:Y:S04]  /*7be0*/  UIADD3 UR40, UPT, UPT, UR51, 0x1, URZ ;  /* 0x0000000133287890 */ /* 0x000fe8000fffe0ff */
[----:B------:R-:W-:Y:S04]  /*7bf0*/  UISETP.NE.AND UP0, UPT, UR40, 0x4, UPT ;  /* 0x000000042800788c */ /* 0x000fe8000bf05270 */
[----:B------:R-:W-:Y:S01]  /*7c00*/  USEL UR40, UR40, URZ, UP0 ;  /* 0x000000ff28287287 */ /* 0x000fe20008000000 */
[----:B------:R2:W-:Y:S01]  /*7c10*/  @P6 SYNCS.ARRIVE.TRANS64.RED.A1T0 RZ, [R82+URZ], RZ ;  /* 0x000000ff52ff69a7 */ /* 0x0005e200081004ff */
[----:B------:R-:W-:Y:S01]  /*7c20*/  BSSY B1, `(.L_x_137) ;  /* 0x0000013000017945 */ /* 0x000fe20003800000 */
[----:B------:R-:W3:Y:S02]  /*7c30*/  @P6 SYNCS.PHASECHK.TRANS64.TRYWAIT P0, [R83+URZ+0xd0], R88 ;  /* 0x0000d058530065a7 */ /* 0x000ee400080011ff */
[----:B---3--:R-:W-:Y:S01]  /*7c40*/  @P6 SEL R39, RZ, 0x1, !P0 ;  /* 0x00000001ff276807 */ /* 0x008fe20004000000 */
[----:B--2---:R-:W-:Y:S06]  /*7c50*/  @!P6 BRA `(.L_x_138) ;  /* 0x00000000003ce947 */ /* 0x004fec0003800000 */
[----:B------:R-:W-:Y:S01]  /*7c60*/  ISETP.NE.AND P1, PT, R80, RZ, PT ;  /* 0x000000ff5000720c */ /* 0x000fe20003f25270 */
[----:B------:R-:W-:Y:S01]  /*7c70*/  BSSY B0, `(.L_x_139) ;  /* 0x0000009000007945 */ /* 0x000fe20003800000 */
[----:B------:R-:W-:Y:S11]  /*7c80*/  ISETP.NE.AND P0, PT, R39, RZ, PT ;  /* 0x000000ff2700720c */ /* 0x000ff60003f05270 */
[----:B------:R-:W-:Y:S05]  /*7c90*/  @P1 IMAD R2, R38, 0x1000, R77 ;  /* 0x0000100026021824 */ /* 0x000fea00078e024d */
[----:B------:R-:W-:Y:S05]  /*7ca0*/  @P1 IADD3 R0, PT, PT, R2, UR48, RZ ;  /* 0x0000003002001c10 */ /* 0x000fea000fffe0ff */
[----:B------:R-:W-:Y:S01]  /*7cb0*/  @P1 IMAD.IADD R0, R81, 0x1, R0 ;  /* 0x0000000151001824 */ /* 0x000fe200078e0200 */
[----:B------:R-:W-:Y:S06]  /*7cc0*/  @P0 BRA `(.L_x_140) ;  /* 0x00000000000c0947 */ /* 0x000fec0003800000 */
[----:B------:R-:W-:Y:S04]  /*7cd0*/  SHF.L.U32 R4, R71, 0x1f, RZ ;  /* 0x0000001f47047819 */ /* 0x000fe800000006ff */
[----:B------:R-:W2:Y:S02]  /*7ce0*/  SYNCS.PHASECHK.TRANS64.TRYWAIT P0, [R83+URZ+0xd0], R4 ;  /* 0x0000d004530075a7 */ /* 0x000ea400080011ff */
[----:B--2---:R-:W-:Y:S05]  /*7cf0*/  @!P0 BRA `(.L_x_141) ;  /* 0x0000002000c88947 */ /* 0x004fea0003800000 */
.L_x_140:
[----:B------:R-:W-:Y:S05]  /*7d00*/  BSYNC B0 ;  /* 0x0000000000007941 */ /* 0x000fea0003800000 */
.L_x_139:
[----:B------:R-:W-:Y:S02]  /*7d10*/  ISETP.NE.AND P0, PT, R80, RZ, PT ;  /* 0x000000ff5000720c */ /* 0x000fe40003f05270 */
[----:B------:R-:W-:Y:S11]  /*7d20*/  IADD3 R38, PT, PT, R38, 0x1, RZ ;  /* 0x0000000126267810 */ /* 0x000ff60007ffe0ff */
[----:B------:R3:W4:Y:S04]  /*7d30*/  @P0 LDS.128 R40, [R2+UR48+0x200] ;  /* 0x0002003002280984 */ /* 0x0007280008000c00 */
[----:B------:R3:W1:Y:S02]  /*7d40*/  @P0 LDS.128 R48, [R0+0x200] ;  /* 0x0002000000300984 */ /* 0x0006640000000c00 */
.L_x_138:
[----:B------:R-:W-:Y:S05]  /*7d50*/  BSYNC B1 ;  /* 0x0000000000017941 */ /* 0x000fea0003800000 */
.L_x_137:
[----:B------:R-:W-:Y:S05]  /*7d60*/  VIADD R3, R34, 0x20 ;  /* 0x0000002022037836 */ /* 0x000fea0000000000 */
[----:B------:R-:W-:Y:S04]  /*7d70*/  SHF.R.U32.HI R3, RZ, 0x15, R3 ;  /* 0x00000015ff037819 */ /* 0x000fe80000011603 */
[----:B------:R-:W-:Y:S11]  /*7d80*/  LOP3.LUT P0, RZ, R3, 0x3, R66, 0x48, !PT ;  /* 0x0000000303ff7812 */ /* 0x000ff60007804842 */
[----:B------:R-:W-:Y:S02]  /*7d90*/  @!UPT UIADD3 URZ, UPT, UPT, URZ, URZ, URZ ;  /* 0x000000fffffff290 */ /* 0x000fe4000fffe0ff */
[----:B------:R-:W-:Y:S05]  /*7da0*/  @!P0 BRA `(.L_x_142) ;  /* 0x0000000000408947 */ /* 0x000fea0003800000 */
[----:B------:R-:W5:Y:S01]  /*7db0*/  LDCU.64 UR8, c[0x4][0x70] ;  /* 0x01000e00ff0877ac */ /* 0x000f620008000a00 */
[----:B------:R-:W-:Y:S01]  /*7dc0*/  MOV R3, 0x0 ;  /* 0x0000000000037802 */ /* 0x000fe20000000f00 */
[----:B------:R-:W-:Y:S02]  /*7dd0*/  HFMA2 R12, -RZ, RZ, 0, 5.9604644775390625e-08 ;  /* 0x00000001ff0c7431 */ /* 0x000fe400000001ff */
[----:B------:R-:W-:Y:S02]  /*7de0*/  IMAD.MOV.U32 R8, RZ, RZ, 0x192 ;  /* 0x00000192ff087424 */ /* 0x000fe400078e00ff */
[----:B------:R-:W-:Y:S01]  /*7df0*/  IMAD.MOV.U32 R13, RZ, RZ, RZ ;  /* 0x000000ffff0d7224 */ /* 0x000fe200078e00ff */
[----:B------:R-:W4:Y:S01]  /*7e00*/  LDCU.64 UR6, c[0x4][0x78] ;  /* 0x01000f00ff0677ac */ /* 0x000f220008000a00 */
[----:B---3--:R-:W3:Y:S01]  /*7e10*/  LDC.64 R2, c[0x4][R3] ;  /* 0x0100000003027b82 */ /* 0x008ee20000000a00 */
[----:B------:R-:W1:Y:S01]  /*7e20*/  LDCU.64 UR4, c[0x4][0x10] ;  /* 0x01000200ff0477ac */ /* 0x000e620008000a00 */
[----:B-----5:R-:W-:Y:S01]  /*7e30*/  MOV R5, UR9 ;  /* 0x0000000900057c02 */ /* 0x020fe20008000f00 */
[----:B--2---:R-:W-:Y:S01]  /*7e40*/  IMAD.U32 R4, RZ, RZ, UR8 ;  /* 0x00000008ff047e24 */ /* 0x004fe2000f8e00ff */
[----:B----4-:R-:W-:Y:S01]  /*7e50*/  MOV R7, UR7 ;  /* 0x0000000700077c02 */ /* 0x010fe20008000f00 */
[----:B------:R-:W-:Y:S01]  /*7e60*/  IMAD.U32 R6, RZ, RZ, UR6 ;  /* 0x00000006ff067e24 */ /* 0x000fe2000f8e00ff */
[----:B-1----:R-:W-:Y:S01]  /*7e70*/  MOV R11, UR5 ;  /* 0x00000005000b7c02 */ /* 0x002fe20008000f00 */
[----:B------:R-:W-:Y:S02]  /*7e80*/  IMAD.U32 R10, RZ, RZ, UR4 ;  /* 0x00000004ff0a7e24 */ /* 0x000fe4000f8e00ff */
[----:B------:R-:W-:Y:S07]  /*7e90*/  LEPC R20, `(.L_x_142) ;  /* 0x000000001014794e */ /* 0x000fee0000000000 */
[----:B---3--:R-:W-:Y:S05]  /*7ea0*/  CALL.ABS.NOINC R2 ;  /* 0x0000000002007343 */ /* 0x008fea0003c00000 */
.L_x_142:
        /* <DEDUP_REMOVED lines=8> */
[----:B--2---:R-:W-:Y:S01]  /*7f30*/  MOV R83, UR37 ;  /* 0x0000002500537c02 */ /* 0x004fe20008000f00 */
[----:B-1----:R-:W-:Y:S01]  /*7f40*/  HADD2.F32 R37, -RZ, R48.H0_H0 ;  /* 0x20000030ff257230 */ /* 0x002fe20000004100 */
[----:B------:R-:W-:Y:S01]  /*7f50*/  @P6 LEA R82, R82, UR48, 0x3 ;  /* 0x0000003052526c11 */ /* 0x000fe2000f8e18ff */
[----:B------:R-:W-:Y:S01]  /*7f60*/  BSSY.RECONVERGENT B0, `(.L_x_143) ;  /* 0x0000052000007945 */ /* 0x000fe20003800200 */
[----:B------:R-:W-:Y:S02]  /*7f70*/  LEA R88, R38, UR48, 0x3 ;  /* 0x0000003026587c11 */ /* 0x000fe4000f8e18ff */
[----:B------:R-:W-:Y:S01]  /*7f80*/  @P6 IADD3 R82, PT, PT, R82, 0xf0, RZ ;  /* 0x000000f052526810 */ /* 0x000fe20007ffe0ff */
[----:B------:R-:W3:Y:S03]  /*7f90*/  LDTM.x16 R4, tmem[UR4+0x20] ;  /* 0x00002004000479ee */ /* 0x000ee60008240000 */
[----:B------:R-:W-:Y:S02]  /*7fa0*/  @P6 PRMT R82, R83, 0x654, R82 ;  /* 0x0000065453526816 */ /* 0x000fe40000000052 */
[----:B------:R-:W-:Y:S01]  /*7fb0*/  @P6 SHF.L.U32 R83, R71, 0x1f, RZ ;  /* 0x0000001f47536819 */ /* 0x000fe200000006ff */
[C---:B---3--:R-:W-:Y:S01]  /*7fc0*/  FMUL R0, R32.reuse, R4 ;  /* 0x0000000420007220 */ /* 0x048fe20000400000 */
        /* <DEDUP_REMOVED lines=75> */
.L_x_144:
[----:B------:R-:W-:Y:S05]  /*8480*/  BSYNC.RECONVERGENT B0 ;  /* 0x0000000000007941 */ /* 0x000fea0003800200 */
.L_x_143:
        /* <DEDUP_REMOVED lines=19> */
.L_x_148:
[----:B------:R-:W-:Y:S05]  /*85c0*/  BSYNC B0 ;  /* 0x0000000000007941 */ /* 0x000fea0003800000 */
.L_x_147:
[----:B------:R-:W-:Y:S11]  /*85d0*/  ISETP.NE.AND P0, PT, R80, RZ, PT ;  /* 0x000000ff5000720c */ /* 0x000ff60003f05270 */
[----:B------:R-:W-:Y:S02]  /*85e0*/  @!UPT UIADD3 URZ, UPT, UPT, URZ, URZ, URZ ;  /* 0x000000fffffff290 */ /* 0x000fe4000fffe0ff */
[----:B------:R3:W4:Y:S04]  /*85f0*/  @P0 LDS.128 R40, [R38+UR48+0x200] ;  /* 0x0002003026280984 */ /* 0x0007280008000c00 */
[----:B------:R3:W1:Y:S02]  /*8600*/  @P0 LDS.128 R48, [R81+0x200] ;  /* 0x0002000051300984 */ /* 0x0006640000000c00 */
.L_x_146:
[----:B------:R-:W-:Y:S05]  /*8610*/  BSYNC B1 ;  /* 0x0000000000017941 */ /* 0x000fea0003800000 */
.L_x_145:
        /* <DEDUP_REMOVED lines=11> */
[----:B------:R-:W1:Y:S01]  /*86d0*/  LDC.64 R2, c[0x4][R3] ;  /* 0x0100000003027b82 */ /* 0x000e620000000a00 */
[----:B------:R-:W3:Y:S01]  /*86e0*/  LDCU.64 UR4, c[0x4][0x10] ;  /* 0x01000200ff0477ac */ /* 0x000ee20008000a00 */
[----:B--2---:R-:W-:Y:S01]  /*86f0*/  MOV R5, UR9 ;  /* 0x0000000900057c02 */ /* 0x004fe20008000f00 */
[----:B------:R-:W-:Y:S01]  /*8700*/  IMAD.U32 R4, RZ, RZ, UR8 ;  /* 0x00000008ff047e24 */ /* 0x000fe2000f8e00ff */
[----:B-----5:R-:W-:Y:S01]  /*8710*/  MOV R7, UR7 ;  /* 0x0000000700077c02 */ /* 0x020fe20008000f00 */
[----:B------:R-:W-:Y:S01]  /*8720*/  IMAD.U32 R6, RZ, RZ, UR6 ;  /* 0x00000006ff067e24 */ /* 0x000fe2000f8e00ff */
[----:B---3--:R-:W-:Y:S01]  /*8730*/  MOV R11, UR5 ;  /* 0x00000005000b7c02 */ /* 0x008fe20008000f00 */
[----:B------:R-:W-:Y:S02]  /*8740*/  IMAD.U32 R10, RZ, RZ, UR4 ;  /* 0x00000004ff0a7e24 */ /* 0x000fe4000f8e00ff */
[----:B------:R-:W-:Y:S07]  /*8750*/  LEPC R20, `(.L_x_150) ;  /* 0x000000001014794e */ /* 0x000fee0000000000 */
[----:B-1--4-:R-:W-:Y:S05]  /*8760*/  CALL.ABS.NOINC R2 ;  /* 0x0000000002007343 */ /* 0x012fea0003c00000 */
.L_x_150:
[----:B------:R-:W-:Y:S01]  /*8770*/  ISETP.NE.AND P0, PT, R72, RZ, PT ;  /* 0x000000ff4800720c */ /* 0x000fe20003f05270 */
[----:B------:R-:W-:Y:S05]  /*8780*/  WARPSYNC.ALL ;  /* 0x0000000000007948 */ /* 0x000fea0003800000 */
[----:B------:R-:W-:Y:S01]  /*8790*/  R2UR UR4, R34 ;  /* 0x00000000220472ca */ /* 0x000fe200000e0000 */
[--C-:B----4-:R-:W-:Y:S01]  /*87a0*/  HADD2.F32 R20, -RZ, R40.reuse.H0_H0 ;  /* 0x20000028ff147230 */ /* 0x110fe20000004100 */
[----:B------:R-:W-:Y:S01]  /*87b0*/  IADD3 R74, PT, PT, R74, 0x160, RZ ;  /* 0x000001604a4a7810 */ /* 0x000fe20007ffe0ff */
[----:B------:R-:W-:Y:S01]  /*87c0*/  HADD2.F32 R36, -RZ, R40.H1_H1 ;  /* 0x30000028ff247230 */ /* 0x000fe20000004100 */
[----:B------:R-:W-:Y:S01]  /*87d0*/  BSSY.RECONVERGENT B0, `(.L_x_151) ;  /* 0x0000053000007945 */ /* 0x000fe20003800200 */
[--C-:B------:R-:W-:Y:S01]  /*87e0*/  HADD2.F32 R21, -RZ, R41.reuse.H0_H0 ;  /* 0x20000029ff157230 */ /* 0x100fe20000004100 */
[----:B------:R-:W-:Y:S01]  /*87f0*/  LOP3.LUT R74, R74, 0xfefffff8, RZ, 0xc0, !PT ;  /* 0xfefffff84a4a7812 */ /* 0x000fe200078ec0ff */
[----:B---3--:R-:W-:Y:S02]  /*8800*/  HADD2.F32 R38, -RZ, R41.H1_H1 ;  /* 0x30000029ff267230 */ /* 0x008fe40000004100 */
[--C-:B------:R-:W-:Y:S02]  /*8810*/  HADD2.F32 R37, -RZ, R42.reuse.H0_H0 ;  /* 0x2000002aff257230 */ /* 0x100fe40000004100 */
[----:B------:R-:W-:Y:S02]  /*8820*/  HADD2.F32 R40, -RZ, R42.H1_H1 ;  /* 0x3000002aff287230 */ /* 0x000fe40000004100 */
[----:B------:R-:W2:Y:S01]  /*8830*/  LDTM.x16 R4, tmem[UR4+0x30] ;  /* 0x00003004000479ee */ /* 0x000ea20008240000 */
[----:B------:R-:W-:Y:S01]  /*8840*/  NOP ;  /* 0x0000000000007918 */ /* 0x000fe20000000000 */
[----:B--2---:R2:W-:Y:S01]  /*8850*/  SYNCS.ARRIVE.TRANS64.RED.A1T0 RZ, [R74+URZ], RZ ;  /* 0x000000ff4aff79a7 */ /* 0x0045e200081004ff */
[--C-:B------:R-:W-:Y:S02]  /*8860*/  HADD2.F32 R39, -RZ, R43.reuse.H0_H0 ;  /* 0x2000002bff277230 */ /* 0x100fe40000004100 */
[----:B------:R-:W-:Y:S02]  /*8870*/  HADD2.F32 R42, -RZ, R43.H1_H1 ;  /* 0x3000002bff2a7230 */ /* 0x000fe40000004100 */
[--C-:B-1----:R-:W-:Y:S02]  /*8880*/  HADD2.F32 R41, -RZ, R48.reuse.H0_H0 ;  /* 0x20000030ff297230 */ /* 0x102fe40000004100 */
[----:B------:R-:W-:Y:S02]  /*8890*/  HADD2.F32 R43, -RZ, R48.H1_H1 ;  /* 0x30000030ff2b7230 */ /* 0x000fe40000004100 */
[--C-:B------:R-:W-:Y:S02]  /*88a0*/  HADD2.F32 R44, -RZ, R49.reuse.H0_H0 ;  /* 0x20000031ff2c7230 */ /* 0x100fe40000004100 */
[----:B------:R-:W-:Y:S02]  /*88b0*/  HADD2.F32 R46, -RZ, R49.H1_H1 ;  /* 0x30000031ff2e7230 */ /* 0x000fe40000004100 */
[--C-:B------:R-:W-:Y:S02]  /*88c0*/  HADD2.F32 R45, -RZ, R50.reuse.H0_H0 ;  /* 0x20000032ff2d7230 */ /* 0x100fe40000004100 */
[----:B------:R-:W-:Y:S02]  /*88d0*/  HADD2.F32 R48, -RZ, R50.H1_H1 ;  /* 0x30000032ff307230 */ /* 0x000fe40000004100 */
[--C-:B------:R-:W-:Y:S02]  /*88e0*/  HADD2.F32 R47, -RZ, R51.reuse.H0_H0 ;  /* 0x20000033ff2f7230 */ /* 0x100fe40000004100 */
[----:B------:R-:W-:Y:S02]  /*88f0*/  HADD2.F32 R50, -RZ, R51.H1_H1 ;  /* 0x30000033ff327230 */ /* 0x000fe40000004100 */
[C---:B------:R-:W-:Y:S01]  /*8900*/  FMUL R4, R32.reuse, R4 ;  /* 0x0000000420047220 */ /* 0x040fe20000400000 */
[C---:B------:R-:W-:Y:S01]  /*8910*/  FMUL R5, R32.reuse, R5 ;  /* 0x0000000520057220 */ /* 0x040fe20000400000 */
[C---:B------:R-:W-:Y:S01]  /*8920*/  FMUL R6, R32.reuse, R6 ;  /* 0x0000000620067220 */ /* 0x040fe20000400000 */
[C---:B------:R-:W-:Y:S01]  /*8930*/  FMUL R7, R32.reuse, R7 ;  /* 0x0000000720077220 */ /* 0x040fe20000400000 */
[C---:B------:R-:W-:Y:S01]  /*8940*/  FFMA R4, R35.reuse, R20, R4 ;  /* 0x0000001423047223 */ /* 0x040fe20000000004 */
        /* <DEDUP_REMOVED lines=21> */
[----:B------:R-:W-:Y:S01]  /*8aa0*/  FFMA R15, R35, R46, R15 ;  /* 0x0000002e230f7223 */ /* 0x000fe2000000000f */
        /* <DEDUP_REMOVED lines=20> */
[----:B-1----:R-:W1:Y:S02]  /*8bf0*/  FENCE.VIEW.ASYNC.S ;  /* 0x00000000000073c6 */ /* 0x002e640000000000 */
[----:B-1----:R-:W-:Y:S06]  /*8c00*/  BAR.SYNC.DEFER_BLOCKING 0x1, 0x80 ;  /* 0x0042000000007b1d */ /* 0x002fec0000010000 */
        /* <DEDUP_REMOVED lines=14> */
[----:B-1----:R-:W-:Y:S04]  /*8cf0*/  DEPBAR.LE SB0, 0x1 ;  /* 0x000080400000791a */ /* 0x002fe80000000000 */
.L_x_152:
[----:B------:R-:W-:Y:S05]  /*8d00*/  BSYNC.RECONVERGENT B0 ;  /* 0x0000000000007941 */ /* 0x000fea0003800200 */
.L_x_151:
[----:B------:R-:W-:Y:S01]  /*8d10*/  BAR.SYNC.DEFER_BLOCKING 0x1, 0x80 ;  /* 0x0042000000007b1d */ /* 0x000fe20000010000 */
[----:B------:R-:W-:Y:S01]  /*8d20*/  UISETP.NE.AND UP0, UPT, UR49, -0x4, UPT ;  /* 0xfffffffc3100788c */ /* 0x000fe2000bf05270 */
[----:B------:R-:W-:Y:S08]  /*8d30*/  IADD3 R0, PT, PT, R30, 0x1, RZ ;  /* 0x000000011e007810 */ /* 0x000ff00007ffe0ff */
[----:B------:R-:W-:Y:S05]  /*8d40*/  BRA.U !UP0, `(.L_x_153) ;  /* 0x0000000108287547 */ /* 0x000fea000b800000 */
[----:B------:R-:W-:Y:S01]  /*8d50*/  ISETP.NE.AND P0, PT, R78, RZ, PT ;  /* 0x000000ff4e00720c */ /* 0x000fe20003f05270 */
[----:B------:R-:W-:Y:S01]  /*8d60*/  IMAD.U32 R3, RZ, RZ, UR51 ;  /* 0x00000033ff037e24 */ /* 0x000fe2000f8e00ff */
[----:B------:R-:W-:Y:S01]  /*8d70*/  UIADD3 UR51, UPT, UPT, UR51, 0x1, URZ ;  /* 0x0000000133337890 */ /* 0x000fe2000fffe0ff */
[----:B------:R-:W-:Y:S03]  /*8d80*/  IMAD.U32 R2, RZ, RZ, UR37 ;  /* 0x00000025ff027e24 */ /* 0x000fe6000f8e00ff */
[----:B------:R-:W-:Y:S04]  /*8d90*/  UISETP.NE.AND UP0, UPT, UR51, 0x4, UPT ;  /* 0x000000043300788c */ /* 0x000fe8000bf05270 */
[----:B------:R-:W-:Y:S03]  /*8da0*/  USEL UR51, UR51, URZ, UP0 ;  /* 0x000000ff33337287 */ /* 0x000fe60008000000 */
[----:B------:R-:W-:Y:S05]  /*8db0*/  @P0 LEA R3, R3, UR48, 0x3 ;  /* 0x0000003003030c11 */ /* 0x000fea000f8e18ff */
[----:B------:R-:W-:Y:S05]  /*8dc0*/  @P0 VIADD R3, R3, 0xf0 ;  /* 0x000000f003030836 */ /* 0x000fea0000000000 */
[----:B------:R-:W-:Y:S04]  /*8dd0*/  @P0 PRMT R2, R2, 0x654, R3 ;  /* 0x0000065402020816 */ /* 0x000fe80000000003 */
[----:B------:R1:W-:Y:S03]  /*8de0*/  @P0 SYNCS.ARRIVE.TRANS64.RED.A1T0 RZ, [R2+URZ], RZ ;  /* 0x000000ff02ff09a7 */ /* 0x0003e600081004ff */
.L_x_153:
[----:B------:R-:W-:Y:S01]  /*8df0*/  ISETP.NE.AND P2, PT, R73, RZ, PT ;  /* 0x000000ff4900720c */ /* 0x000fe20003f45270 */
[----:B------:R-:W-:Y:S01]  /*8e00*/  UIADD3 UR49, UPT, UPT, UR49, 0x4, URZ ;  /* 0x0000000431317890 */ /* 0x000fe2000fffe0ff */
[----:B------:R-:W-:Y:S01]  /*8e10*/  ISETP.NE.AND P0, PT, R76, 0x2, PT ;  /* 0x000000024c00780c */ /* 0x000fe20003f05270 */
[----:B------:R-:W-:Y:S01]  /*8e20*/  IMAD.IADD R20, R29, 0x1, R58 ;  /* 0x000000011d147824 */ /* 0x000fe200078e023a */
[----:B------:R-:W-:Y:S01]  /*8e30*/  ISETP.NE.AND P1, PT, R0, 0x4, PT ;  /* 0x000000040000780c */ /* 0x000fe20003f25270 */
[----:B------:R-:W-:Y:S01]  /*8e40*/  IMAD.IADD R21, R31, 0x1, R60 ;  /* 0x000000011f157824 */ /* 0x000fe200078e023c */
[----:B-1----:R-:W-:Y:S02]  /*8e50*/  SEL R2, RZ, 0x1, P0 ;  /* 0x00000001ff027807 */ /* 0x002fe40000000000 */
[----:B------:R-:W-:Y:S02]  /*8e60*/  SEL R3, RZ, 0x1, P1 ;  /* 0x00000001ff037807 */ /* 0x000fe40000800000 */
[----:B------:R-:W-:Y:S02]  /*8e70*/  LOP3.LUT R69, R69, R2, RZ, 0x3c, !PT ;  /* 0x0000000245457212 */ /* 0x000fe400078e3cff */
[----:B------:R-:W-:Y:S02]  /*8e80*/  LOP3.LUT R70, R70, R3, RZ, 0x3c, !PT ;  /* 0x0000000346467212 */ /* 0x000fe400078e3cff */
[----:B------:R-:W-:Y:S02]  /*8e90*/  @P2 R2UR UR36, R68 ;  /* 0x00000000442422ca */ /* 0x000fe400000e0000 */
[----:B------:R-:W-:Y:S02]  /*8ea0*/  SEL R76, R76, RZ, P0 ;  /* 0x000000ff4c4c7207 */ /* 0x000fe40000000000 */
[----:B------:R-:W-:Y:S01]  /*8eb0*/  SEL R30, R0, RZ, P1 ;  /* 0x000000ff001e7207 */ /* 0x000fe20000800000 */
[----:B------:R-:W-:Y:S10]  /*8ec0*/  @P2 BRA `(.L_x_154) ;  /* 0xffffffcc00d42947 */ /* 0x000ff4000383ffff */
[----:B------:R-:W-:-:S09]  /*8ed0*/  UISETP.NE.AND UP0, UPT, UR50, URZ, UPT ;  /* 0x000000ff3200728c */ /* 0x000fd2000bf05270 */
[----:B------:R-:W-:Y:S05]  /*8ee0*/  BRA.U !UP0, `(.L_x_155) ;  /* 0x0000000108487547 */ /* 0x000fea000b800000 */
[----:B------:R-:W1:Y:S02]  /*8ef0*/  LDCU.64 UR4, c[0x0][0x890] ;  /* 0x00011200ff0477ac */ /* 0x000e640008000a00 */
[----:B-1----:R-:W-:-:S04]  /*8f00*/  UISETP.NE.U32.AND UP0, UPT, UR4, URZ, UPT ;  /* 0x000000ff0400728c */ /* 0x002fc8000bf05070 */
[----:B------:R-:W-:-:S09]  /*8f10*/  UISETP.NE.AND.EX UP0, UPT, UR5, URZ, UPT, UP0 ;  /* 0x000000ff0500728c */ /* 0x000fd2000bf05300 */
[----:B------:R-:W-:Y:S05]  /*8f20*/  BRA.U UP0, `(.L_x_156) ;  /* 0x00000001000c7547 */ /* 0x000fea000b800000 */
[----:B------:R-:W-:-:S13]  /*8f30*/  FSETP.NEU.AND P0, PT, R35, RZ, PT ;  /* 0x000000ff2300720b */ /* 0x000fda0003f0d000 */
[----:B------:R-:W-:Y:S05]  /*8f40*/  @!P0 EXIT ;  /* 0x000000000000894d */ /* 0x000fea0003800000 */
[----:B------:R-:W-:Y:S05]  /*8f50*/  BRA `(.L_x_155) ;  /* 0x00000000002c7947 */ /* 0x000fea0003800000 */
.L_x_156:
[----:B------:R-:W-:Y:S01]  /*8f60*/  ISETP.NE.AND P0, PT, R75, RZ, PT ;  /* 0x000000ff4b00720c */ /* 0x000fe20003f05270 */
[----:B------:R-:W-:-:S12]  /*8f70*/  BSSY.RECONVERGENT B0, `(.L_x_155) ;  /* 0x0000009000007945 */ /* 0x000fd80003800200 */
[----:B------:R-:W-:Y:S05]  /*8f80*/  @P0 BRA `(.L_x_157) ;  /* 0x0000000000140947 */ /* 0x000fea0003800000 */
[----:B------:R-:W1:Y:S02]  /*8f90*/  LDCU.64 UR4, c[0x0][0x888] ;  /* 0x00011100ff0477ac */ /* 0x000e640008000a00 */
[----:B-1----:R-:W-:-:S04]  /*8fa0*/  ISETP.NE.U32.AND P0, PT, RZ, UR4, PT ;  /* 0x00000004ff007c0c */ /* 0x002fc8000bf05070 */
[----:B------:R-:W-:-:S13]  /*8fb0*/  ISETP.NE.AND.EX P0, PT, RZ, UR5, PT, P0 ;  /* 0x00000005ff007c0c */ /* 0x000fda000bf05300 */
[----:B------:R-:W-:Y:S05]  /*8fc0*/  @!P0 EXIT ;  /* 0x000000000000894d */ /* 0x000fea0003800000 */
[----:B------:R-:W-:Y:S05]  /*8fd0*/  BRA `(.L_x_158) ;  /* 0x0000000000087947 */ /* 0x000fea0003800000 */
.L_x_157:
[----:B------:R-:W-:-:S13]  /*8fe0*/  FSETP.NEU.AND P0, PT, R35, RZ, PT ;  /* 0x000000ff2300720b */ /* 0x000fda0003f0d000 */
[----:B------:R-:W-:Y:S05]  /*8ff0*/  @!P0 EXIT ;  /* 0x000000000000894d */ /* 0x000fea0003800000 */
.L_x_158:
[----:B------:R-:W-:Y:S05]  /*9000*/  BSYNC.RECONVERGENT B0 ;  /* 0x0000000000007941 */ /* 0x000fea0003800200 */
.L_x_155:
[----:B------:R-:W-:Y:S01]  /*9010*/  ULEA UR4, UR51, UR48, 0x3 ;  /* 0x0000003033047291 */ /* 0x000fe2000f8e18ff */
[----:B------:R-:W-:-:S04]  /*9020*/  DEPBAR.LE SB0, 0x0 ;  /* 0x000080000000791a */ /* 0x000fc80000000000 */
[----:B------:R-:W-:-:S04]  /*9030*/  UIADD3 UR4, UPT, UPT, UR4, 0xf0, URZ ;  /* 0x000000f004047890 */ /* 0x000fc8000fffe0ff */
[----:B------:R-:W-:-:S09]  /*9040*/  UPRMT UR4, UR37, 0x654, UR4 ;  /* 0x0000065425047896 */ /* 0x000fd20008000004 */
[----:B------:R-:W-:Y:S01]  /*9050*/  SYNCS.ARRIVE.TRANS64.RED.A1T0 RZ, [UR4], RZ ;  /* 0x000000ffffff79a7 */ /* 0x000fe20008100404 */
[----:B------:R-:W-:Y:S05]  /*9060*/  EXIT ;  /* 0x000000000000794d */ /* 0x000fea0003800000 */
.L_x_25:
[----:B--2---:R2:W4:Y:S02]  /*9070*/  SYNCS.PHASECHK.TRANS64.TRYWAIT P0, [R3+URZ+0x190], R2 ;  /* 0x00019002030075a7 */ /* 0x00452400080011ff */
[----:B----4-:R-:W-:Y:S05]  /*9080*/  @!P0 NANOSLEEP.SYNCS 0x989680 ;  /* 0x009896800000895d */ /* 0x010fea0003900000 */
[----:B------:R-:W4:Y:S02]  /*9090*/  @!P0 SYNCS.PHASECHK.TRANS64 P0, [R3+URZ+0x190], R2 ;  /* 0x00019002030085a7 */ /* 0x000f2400080010ff */
[----:B----4-:R-:W-:Y:S05]  /*90a0*/  @!P0 BRA `(.L_x_25) ;  /* 0xfffffffc00f08947 */ /* 0x010fea000383ffff */
[----:B------:R-:W-:Y:S05]  /*90b0*/  BRA `(.L_x_159) ;  /* 0xffffff8800947947 */ /* 0x000fea000383ffff */
.L_x_28:
[----:B-1----:R-:W-:-:S07]  /*90c0*/  MOV R2, UR33 ;  /* 0x0000002100027c02 */ /* 0x002fce0008000f00 */
.L_x_160:
[----:B-1----:R1:W2:Y:S02]  /*90d0*/  SYNCS.PHASECHK.TRANS64.TRYWAIT P0, [R2+URZ+0x68], R5 ;  /* 0x00006805020075a7 */ /* 0x0022a400080011ff */
[----:B--2---:R-:W-:Y:S05]  /*90e0*/  @!P0 NANOSLEEP.SYNCS 0x989680 ;  /* 0x009896800000895d */ /* 0x004fea0003900000 */
[----:B------:R-:W2:Y:S02]  /*90f0*/  @!P0 SYNCS.PHASECHK.TRANS64 P0, [R2+URZ+0x68], R5 ;  /* 0x00006805020085a7 */ /* 0x000ea400080010ff */
[----:B--2---:R-:W-:Y:S05]  /*9100*/  @!P0 BRA `(.L_x_160) ;  /* 0xfffffffc00f08947 */ /* 0x004fea000383ffff */
[----:B------:R-:W-:Y:S05]  /*9110*/  BRA `(.L_x_27) ;  /* 0xffffff8800fc7947 */ /* 0x000fea000383ffff */
.L_x_35:
[----:B-1----:R-:W-:-:S07]  /*9120*/  MOV R2, UR17 ;  /* 0x0000001100027c02 */ /* 0x002fce0008000f00 */
.L_x_161:
[----:B-1----:R1:W2:Y:S02]  /*9130*/  SYNCS.PHASECHK.TRANS64.TRYWAIT P0, [R2+URZ+0x68], R5 ;  /* 0x00006805020075a7 */ /* 0x0022a400080011ff */
[----:B--2---:R-:W-:Y:S05]  /*9140*/  @!P0 NANOSLEEP.SYNCS 0x989680 ;  /* 0x009896800000895d */ /* 0x004fea0003900000 */
[----:B------:R-:W2:Y:S02]  /*9150*/  @!P0 SYNCS.PHASECHK.TRANS64 P0, [R2+URZ+0x68], R5 ;  /* 0x00006805020085a7 */ /* 0x000ea400080010ff */
[----:B--2---:R-:W-:Y:S05]  /*9160*/  @!P0 BRA `(.L_x_161) ;  /* 0xfffffffc00f08947 */ /* 0x004fea000383ffff */
[----:B------:R-:W-:Y:S05]  /*9170*/  BRA `(.L_x_34) ;  /* 0xffffff8c00c07947 */ /* 0x000fea000383ffff */
.L_x_40:
[----:B-1----:R1:W2:Y:S02]  /*9180*/  SYNCS.PHASECHK.TRANS64.TRYWAIT P0, [R2+URZ+0x120], R3 ;  /* 0x00012003020075a7 */ /* 0x0022a400080011ff */
[----:B--2---:R-:W-:Y:S05]  /*9190*/  @!P0 NANOSLEEP.SYNCS 0x989680 ;  /* 0x009896800000895d */ /* 0x004fea0003900000 */
[----:B------:R-:W2:Y:S02]  /*91a0*/  @!P0 SYNCS.PHASECHK.TRANS64 P0, [R2+URZ+0x120], R3 ;  /* 0x00012003020085a7 */ /* 0x000ea400080010ff */
[----:B--2---:R-:W-:Y:S05]  /*91b0*/  @!P0 BRA `(.L_x_40) ;  /* 0xfffffffc00f08947 */ /* 0x004fea000383ffff */
[----:B------:R-:W-:Y:S05]  /*91c0*/  BRA `(.L_x_162) ;  /* 0xffffff90006c7947 */ /* 0x000fea000383ffff */
.L_x_44:
[----:B---3--:R-:W-:-:S07]  /*91d0*/  MOV R0, UR4 ;  /* 0x0000000400007c02 */ /* 0x008fce0008000f00 */
.L_x_163:
[----:B-1----:R1:W2:Y:S02]  /*91e0*/  SYNCS.PHASECHK.TRANS64.TRYWAIT P0, [R0+URZ], R3 ;  /* 0x00000003000075a7 */ /* 0x0022a400080011ff */
[----:B--2---:R-:W-:Y:S05]  /*91f0*/  @!P0 NANOSLEEP.SYNCS 0x989680 ;  /* 0x009896800000895d */ /* 0x004fea0003900000 */
[----:B------:R-:W2:Y:S02]  /*9200*/  @!P0 SYNCS.PHASECHK.TRANS64 P0, [R0+URZ], R3 ;  /* 0x00000003000085a7 */ /* 0x000ea400080010ff */
[----:B--2---:R-:W-:Y:S05]  /*9210*/  @!P0 BRA `(.L_x_163) ;  /* 0xfffffffc00f08947 */ /* 0x004fea000383ffff */
[----:B------:R-:W-:Y:S05]  /*9220*/  BRA `(.L_x_164) ;  /* 0xffffff9400dc7947 */ /* 0x000fea000383ffff */
.L_x_45:
[----:B---3--:R-:W-:-:S07]  /*9230*/  MOV R0, UR4 ;  /* 0x0000000400007c02 */ /* 0x008fce0008000f00 */
.L_x_165:
[----:B-1----:R1:W2:Y:S02]  /*9240*/  SYNCS.PHASECHK.TRANS64.TRYWAIT P0, [R0+URZ], R3 ;  /* 0x00000003000075a7 */ /* 0x0022a400080011ff */
[----:B--2---:R-:W-:Y:S05]  /*9250*/  @!P0 NANOSLEEP.SYNCS 0x989680 ;  /* 0x009896800000895d */ /* 0x004fea0003900000 */
[----:B------:R-:W2:Y:S02]  /*9260*/  @!P0 SYNCS.PHASECHK.TRANS64 P0, [R0+URZ], R3 ;  /* 0x00000003000085a7 */ /* 0x000ea400080010ff */
[----:B--2---:R-:W-:Y:S05]  /*9270*/  @!P0 BRA `(.L_x_165) ;  /* 0xfffffffc00f08947 */ /* 0x004fea000383ffff */
[----:B------:R-:W-:Y:S05]  /*9280*/  BRA `(.L_x_166) ;  /* 0xffffff9400e87947 */ /* 0x000fea000383ffff */
.L_x_46:
[----:B---3--:R-:W-:-:S07]  /*9290*/  MOV R0, UR4 ;  /* 0x0000000400007c02 */ /* 0x008fce0008000f00 */
.L_x_167:
[----:B-1----:R1:W2:Y:S02]  /*92a0*/  SYNCS.PHASECHK.TRANS64.TRYWAIT P0, [R0+URZ], R3 ;  /* 0x00000003000075a7 */ /* 0x0022a400080011ff */
[----:B--2---:R-:W-:Y:S05]  /*92b0*/  @!P0 NANOSLEEP.SYNCS 0x989680 ;  /* 0x009896800000895d */ /* 0x004fea0003900000 */
[----:B------:R-:W2:Y:S02]  /*92c0*/  @!P0 SYNCS.PHASECHK.TRANS64 P0, [R0+URZ], R3 ;  /* 0x00000003000085a7 */ /* 0x000ea400080010ff */
[----:B--2---:R-:W-:Y:S05]  /*92d0*/  @!P0 BRA `(.L_x_167) ;  /* 0xfffffffc00f08947 */ /* 0x004fea000383ffff */
[----:B------:R-:W-:Y:S05]  /*92e0*/  BRA `(.L_x_168) ;  /* 0xffffff9400f47947 */ /* 0x000fea000383ffff */
.L_x_47:
[----:B---3--:R-:W-:-:S07]  /*92f0*/  MOV R0, UR4 ;  /* 0x0000000400007c02 */ /* 0x008fce0008000f00 */
.L_x_169:
[----:B-1----:R1:W2:Y:S02]  /*9300*/  SYNCS.PHASECHK.TRANS64.TRYWAIT P0, [R0+URZ], R3 ;  /* 0x00000003000075a7 */ /* 0x0022a400080011ff */
[----:B--2---:R-:W-:Y:S05]  /*9310*/  @!P0 NANOSLEEP.SYNCS 0x989680 ;  /* 0x009896800000895d */ /* 0x004fea0003900000 */
[----:B------:R-:W2:Y:S02]  /*9320*/  @!P0 SYNCS.PHASECHK.TRANS64 P0, [R0+URZ], R3 ;  /* 0x00000003000085a7 */ /* 0x000ea400080010ff */
[----:B--2---:R-:W-:Y:S05]  /*9330*/  @!P0 BRA `(.L_x_169) ;  /* 0xfffffffc00f08947 */ /* 0x004fea000383ffff */
[----:B------:R-:W-:Y:S05]  /*9340*/  BRA `(.L_x_170) ;  /* 0xffffff9800007947 */ /* 0x000fea000383ffff */
.L_x_48:
[----:B---3--:R-:W-:-:S07]  /*9350*/  MOV R0, UR4 ;  /* 0x0000000400007c02 */ /* 0x008fce0008000f00 */
.L_x_171:
[----:B-1----:R1:W2:Y:S02]  /*9360*/  SYNCS.PHASECHK.TRANS64.TRYWAIT P0, [R0+URZ], R3 ;  /* 0x00000003000075a7 */ /* 0x0022a400080011ff */
[----:B--2---:R-:W-:Y:S05]  /*9370*/  @!P0 NANOSLEEP.SYNCS 0x989680 ;  /* 0x009896800000895d */ /* 0x004fea0003900000 */
[----:B------:R-:W2:Y:S02]  /*9380*/  @!P0 SYNCS.PHASECHK.TRANS64 P0, [R0+URZ], R3 ;  /* 0x00000003000085a7 */ /* 0x000ea400080010ff */
[----:B--2---:R-:W-:Y:S05]  /*9390*/  @!P0 BRA `(.L_x_171) ;  /* 0xfffffffc00f08947 */ /* 0x004fea000383ffff */
[----:B------:R-:W-:Y:S05]  /*93a0*/  BRA `(.L_x_172) ;  /* 0xffffff98000c7947 */ /* 0x000fea000383ffff */
.L_x_49:
[----:B---3--:R-:W-:-:S07]  /*93b0*/  MOV R0, UR4 ;  /* 0x0000000400007c02 */ /* 0x008fce0008000f00 */
.L_x_173:
[----:B-1----:R1:W2:Y:S02]  /*93c0*/  SYNCS.PHASECHK.TRANS64.TRYWAIT P0, [R0+URZ], R3 ;  /* 0x00000003000075a7 */ /* 0x0022a400080011ff */
[----:B--2---:R-:W-:Y:S05]  /*93d0*/  @!P0 NANOSLEEP.SYNCS 0x989680 ;  /* 0x009896800000895d */ /* 0x004fea0003900000 */
[----:B------:R-:W2:Y:S02]  /*93e0*/  @!P0 SYNCS.PHASECHK.TRANS64 P0, [R0+URZ], R3 ;  /* 0x00000003000085a7 */ /* 0x000ea400080010ff */
[----:B--2---:R-:W-:Y:S05]  /*93f0*/  @!P0 BRA `(.L_x_173) ;  /* 0xfffffffc00f08947 */ /* 0x004fea000383ffff */
[----:B------:R-:W-:Y:S05]  /*9400*/  BRA `(.L_x_174) ;  /* 0xffffff9800187947 */ /* 0x000fea000383ffff */
.L_x_50:
[----:B---3--:R-:W-:-:S07]  /*9410*/  MOV R0, UR4 ;  /* 0x0000000400007c02 */ /* 0x008fce0008000f00 */
.L_x_175:
[----:B-1----:R1:W2:Y:S02]  /*9420*/  SYNCS.PHASECHK.TRANS64.TRYWAIT P0, [R0+URZ], R3 ;  /* 0x00000003000075a7 */ /* 0x0022a400080011ff */
[----:B--2---:R-:W-:Y:S05]  /*9430*/  @!P0 NANOSLEEP.SYNCS 0x989680 ;  /* 0x009896800000895d */ /* 0x004fea0003900000 */
[----:B------:R-:W2:Y:S02]  /*9440*/  @!P0 SYNCS.PHASECHK.TRANS64 P0, [R0+URZ], R3 ;  /* 0x00000003000085a7 */ /* 0x000ea400080010ff */
[----:B--2---:R-:W-:Y:S05]  /*9450*/  @!P0 BRA `(.L_x_175) ;  /* 0xfffffffc00f08947 */ /* 0x004fea000383ffff */
[----:B------:R-:W-:Y:S05]  /*9460*/  BRA `(.L_x_176) ;  /* 0xffffff9800247947 */ /* 0x000fea000383ffff */
.L_x_51:
[----:B---3--:R-:W-:-:S07]  /*9470*/  MOV R0, UR4 ;  /* 0x0000000400007c02 */ /* 0x008fce0008000f00 */
.L_x_177:
[----:B-1----:R1:W2:Y:S02]  /*9480*/  SYNCS.PHASECHK.TRANS64.TRYWAIT P0, [R0+URZ], R3 ;  /* 0x00000003000075a7 */ /* 0x0022a400080011ff */
[----:B--2---:R-:W-:Y:S05]  /*9490*/  @!P0 NANOSLEEP.SYNCS 0x989680 ;  /* 0x009896800000895d */ /* 0x004fea0003900000 */
[----:B------:R-:W2:Y:S02]  /*94a0*/  @!P0 SYNCS.PHASECHK.TRANS64 P0, [R0+URZ], R3 ;  /* 0x00000003000085a7 */ /* 0x000ea400080010ff */
[----:B--2---:R-:W-:Y:S05]  /*94b0*/  @!P0 BRA `(.L_x_177) ;  /* 0xfffffffc00f08947 */ /* 0x004fea000383ffff */
[----:B------:R-:W-:Y:S05]  /*94c0*/  BRA `(.L_x_178) ;  /* 0xffffff9800307947 */ /* 0x000fea000383ffff */
.L_x_52:
[----:B---3--:R-:W-:-:S07]  /*94d0*/  MOV R0, UR4 ;  /* 0x0000000400007c02 */ /* 0x008fce0008000f00 */
.L_x_179:
[----:B-1----:R1:W2:Y:S02]  /*94e0*/  SYNCS.PHASECHK.TRANS64.TRYWAIT P0, [R0+URZ], R3 ;  /* 0x00000003000075a7 */ /* 0x0022a400080011ff */
[----:B--2---:R-:W-:Y:S05]  /*94f0*/  @!P0 NANOSLEEP.SYNCS 0x989680 ;  /* 0x009896800000895d */ /* 0x004fea0003900000 */
[----:B------:R-:W2:Y:S02]  /*9500*/  @!P0 SYNCS.PHASECHK.TRANS64 P0, [R0+URZ], R3 ;  /* 0x00000003000085a7 */ /* 0x000ea400080010ff */
[----:B--2---:R-:W-:Y:S05]  /*9510*/  @!P0 BRA `(.L_x_179) ;  /* 0xfffffffc00f08947 */ /* 0x004fea000383ffff */
[----:B------:R-:W-:Y:S05]  /*9520*/  BRA `(.L_x_180) ;  /* 0xffffff98003c7947 */ /* 0x000fea000383ffff */
.L_x_53:
[----:B---3--:R-:W-:-:S07]  /*9530*/  MOV R0, UR4 ;  /* 0x0000000400007c02 */ /* 0x008fce0008000f00 */
.L_x_181:
[----:B-1----:R1:W2:Y:S02]  /*9540*/  SYNCS.PHASECHK.TRANS64.TRYWAIT P0, [R0+URZ], R3 ;  /* 0x00000003000075a7 */ /* 0x0022a400080011ff */
[----:B--2---:R-:W-:Y:S05]  /*9550*/  @!P0 NANOSLEEP.SYNCS 0x989680 ;  /* 0x009896800000895d */ /* 0x004fea0003900000 */
[----:B------:R-:W2:Y:S02]  /*9560*/  @!P0 SYNCS.PHASECHK.TRANS64 P0, [R0+URZ], R3 ;  /* 0x00000003000085a7 */ /* 0x000ea400080010ff */
[----:B--2---:R-:W-:Y:S05]  /*9570*/  @!P0 BRA `(.L_x_181) ;  /* 0xfffffffc00f08947 */ /* 0x004fea000383ffff */
[----:B------:R-:W-:Y:S05]  /*9580*/  BRA `(.L_x_182) ;  /* 0xffffff9800487947 */ /* 0x000fea000383ffff */
.L_x_54:
[----:B---3--:R-:W-:-:S07]  /*9590*/  MOV R0, UR4 ;  /* 0x0000000400007c02 */ /* 0x008fce0008000f00 */
.L_x_183:
[----:B-1----:R1:W2:Y:S02]  /*95a0*/  SYNCS.PHASECHK.TRANS64.TRYWAIT P0, [R0+URZ], R3 ;  /* 0x00000003000075a7 */ /* 0x0022a400080011ff */
[----:B--2---:R-:W-:Y:S05]  /*95b0*/  @!P0 NANOSLEEP.SYNCS 0x989680 ;  /* 0x009896800000895d */ /* 0x004fea0003900000 */
[----:B------:R-:W2:Y:S02]  /*95c0*/  @!P0 SYNCS.PHASECHK.TRANS64 P0, [R0+URZ], R3 ;  /* 0x00000003000085a7 */ /* 0x000ea400080010ff */
[----:B--2---:R-:W-:Y:S05]  /*95d0*/  @!P0 BRA `(.L_x_183) ;  /* 0xfffffffc00f08947 */ /* 0x004fea000383ffff */
[----:B------:R-:W-:Y:S05]  /*95e0*/  BRA `(.L_x_184) ;  /* 0xffffff9800547947 */ /* 0x000fea000383ffff */
.L_x_55:
[----:B---3--:R-:W-:-:S07]  /*95f0*/  MOV R0, UR4 ;  /* 0x0000000400007c02 */ /* 0x008fce0008000f00 */
.L_x_185:
[----:B-1----:R1:W2:Y:S02]  /*9600*/  SYNCS.PHASECHK.TRANS64.TRYWAIT P0, [R0+URZ], R3 ;  /* 0x00000003000075a7 */ /* 0x0022a400080011ff */
[----:B--2---:R-:W-:Y:S05]  /*9610*/  @!P0 NANOSLEEP.SYNCS 0x989680 ;  /* 0x009896800000895d */ /* 0x004fea0003900000 */
[----:B------:R-:W2:Y:S02]  /*9620*/  @!P0 SYNCS.PHASECHK.TRANS64 P0, [R0+URZ], R3 ;  /* 0x00000003000085a7 */ /* 0x000ea400080010ff */
[----:B--2---:R-:W-:Y:S05]  /*9630*/  @!P0 BRA `(.L_x_185) ;  /* 0xfffffffc00f08947 */ /* 0x004fea000383ffff */
[----:B------:R-:W-:Y:S05]  /*9640*/  BRA `(.L_x_186) ;  /* 0xffffff9800607947 */ /* 0x000fea000383ffff */
.L_x_58:
[----:B-1----:R1:W2:Y:S02]  /*9650*/  SYNCS.PHASECHK.TRANS64.TRYWAIT P0, [R0+URZ+0x180], R5 ;  /* 0x00018005000075a7 */ /* 0x0022a400080011ff */
[----:B--2---:R-:W-:Y:S05]  /*9660*/  @!P0 NANOSLEEP.SYNCS 0x989680 ;  /* 0x009896800000895d */ /* 0x004fea0003900000 */
[----:B------:R-:W2:Y:S02]  /*9670*/  @!P0 SYNCS.PHASECHK.TRANS64 P0, [R0+URZ+0x180], R5 ;  /* 0x00018005000085a7 */ /* 0x000ea400080010ff */
[----:B--2---:R-:W-:Y:S05]  /*9680*/  @!P0 BRA `(.L_x_58) ;  /* 0xfffffffc00f08947 */ /* 0x004fea000383ffff */
[----:B------:R-:W-:Y:S05]  /*9690*/  BRA `(.L_x_187) ;  /* 0xffffff9800c07947 */ /* 0x000fea000383ffff */
.L_x_59:
[----:B------:R-:W-:-:S07]  /*96a0*/  MOV R0, UR5 ;  /* 0x0000000500007c02 */ /* 0x000fce0008000f00 */
.L_x_188:
[----:B-1----:R1:W2:Y:S02]  /*96b0*/  SYNCS.PHASECHK.TRANS64.TRYWAIT P0, [R0+URZ+0x130], R7 ;  /* 0x00013007000075a7 */ /* 0x0022a400080011ff */
[----:B--2---:R-:W-:Y:S05]  /*96c0*/  @!P0 NANOSLEEP.SYNCS 0x989680 ;  /* 0x009896800000895d */ /* 0x004fea0003900000 */
[----:B------:R-:W2:Y:S02]  /*96d0*/  @!P0 SYNCS.PHASECHK.TRANS64 P0, [R0+URZ+0x130], R7 ;  /* 0x00013007000085a7 */ /* 0x000ea400080010ff */
[----:B--2---:R-:W-:Y:S05]  /*96e0*/  @!P0 BRA `(.L_x_188) ;  /* 0xfffffffc00f08947 */ /* 0x004fea000383ffff */
[----:B------:R-:W-:Y:S05]  /*96f0*/  BRA `(.L_x_189) ;  /* 0xffffff9800d07947 */ /* 0x000fea000383ffff */
.L_x_60:
[----:B-1----:R1:W2:Y:S02]  /*9700*/  SYNCS.PHASECHK.TRANS64.TRYWAIT P1, [R0+URZ+0x120], R5 ;  /* 0x00012005000075a7 */ /* 0x0022a400080211ff */
[----:B--2---:R-:W-:Y:S05]  /*9710*/  @!P1 NANOSLEEP.SYNCS 0x989680 ;  /* 0x009896800000995d */ /* 0x004fea0003900000 */
[----:B------:R-:W2:Y:S02]  /*9720*/  @!P1 SYNCS.PHASECHK.TRANS64 P1, [R0+URZ+0x120], R5 ;  /* 0x00012005000095a7 */ /* 0x000ea400080210ff */
[----:B--2---:R-:W-:Y:S05]  /*9730*/  @!P1 BRA `(.L_x_60) ;  /* 0xfffffffc00f09947 */ /* 0x004fea000383ffff */
[----:B------:R-:W-:Y:S05]  /*9740*/  BRA `(.L_x_190) ;  /* 0xffffff9c00007947 */ /* 0x000fea000383ffff */
.L_x_63:
[----:B------:R-:W-:-:S07]  /*9750*/  MOV R0, UR5 ;  /* 0x0000000500007c02 */ /* 0x000fce0008000f00 */
.L_x_191:
[----:B-1----:R1:W2:Y:S02]  /*9760*/  SYNCS.PHASECHK.TRANS64.TRYWAIT P0, [R0+URZ+0x130], R3 ;  /* 0x00013003000075a7 */ /* 0x0022a400080011ff */
[----:B--2---:R-:W-:Y:S05]  /*9770*/  @!P0 NANOSLEEP.SYNCS 0x989680 ;  /* 0x009896800000895d */ /* 0x004fea0003900000 */
[----:B------:R-:W2:Y:S02]  /*9780*/  @!P0 SYNCS.PHASECHK.TRANS64 P0, [R0+URZ+0x130], R3 ;  /* 0x00013003000085a7 */ /* 0x000ea400080010ff */
[----:B--2---:R-:W-:Y:S05]  /*9790*/  @!P0 BRA `(.L_x_191) ;  /* 0xfffffffc00f08947 */ /* 0x004fea000383ffff */
[----:B------:R-:W-:Y:S05]  /*97a0*/  BRA `(.L_x_62) ;  /* 0xffffff9c00547947 */ /* 0x000fea000383ffff */
.L_x_72:
[----:B-1----:R-:W-:-:S04]  /*97b0*/  MOV R4, UR4 ;  /* 0x0000000400047c02 */ /* 0x002fc80008000f00 */
[----:B------:R1:W2:Y:S03]  /*97c0*/  SYNCS.PHASECHK.TRANS64.TRYWAIT P0, [R4+URZ+0x8], R5 ;  /* 0x00000805040075a7 */ /* 0x0002a600080011ff */
[----:B--2---:R-:W-:Y:S05]  /*97d0*/  @!P0 NANOSLEEP.SYNCS 0x989680 ;  /* 0x009896800000895d */ /* 0x004fea0003900000 */
[----:B------:R-:W2:Y:S02]  /*97e0*/  @!P0 SYNCS.PHASECHK.TRANS64 P0, [R4+URZ+0x8], R5 ;  /* 0x00000805040085a7 */ /* 0x000ea400080010ff */
[----:B--2---:R-:W-:Y:S05]  /*97f0*/  @!P0 BRA `(.L_x_72) ;  /* 0xfffffffc00ec8947 */ /* 0x004fea000383ffff */
[----:B------:R-:W-:Y:S05]  /*9800*/  BRA `(.L_x_71) ;  /* 0xffffffa000087947 */ /* 0x000fea000383ffff */
.L_x_74:
[----:B------:R-:W-:Y:S01]  /*9810*/  BSSY B0, `(.L_x_192) ;  /* 0x0000006000007945 */ /* 0x000fe20003800000 */
[----:B------:R-:W-:-:S07]  /*9820*/  MOV R15, 0xffffffff ;  /* 0xffffffff000f7802 */ /* 0x000fce0000000f00 */
[----:B-1---5:R-:W-:Y:S05]  /*9830*/  WARPSYNC.COLLECTIVE R15, `(.L_x_193) ;  /* 0x000000000f0c7348 */ /* 0x022fea0003c00000 */
[----:B------:R-:W-:Y:S02]  /*9840*/  ELECT P6, UR79, PT ;  /* 0x00000000004f782f */ /* 0x000fe400038c0000 */
[----:B------:R-:W-:Y:S01]  /*9850*/  MOV R14, UR79 ;  /* 0x0000004f000e7c02 */ /* 0x000fe20008000f00 */
[----:B-1---5:R-:W-:Y:S10]  /*9860*/  ENDCOLLECTIVE ;  /* 0x000000000000791b */ /* 0x022ff40003800000 */
.L_x_193:
[----:B------:R-:W-:Y:S05]  /*9870*/  BSYNC B0 ;  /* 0x0000000000007941 */ /* 0x000fea0003800000 */
.L_x_192:
[----:B------:R-:W-:Y:S05]  /*9880*/  BRA `(.L_x_194) ;  /* 0xffffffa000387947 */ /* 0x000fea000383ffff */
.L_x_76:
[----:B-1----:R-:W-:-:S04]  /*9890*/  MOV R2, UR4 ;  /* 0x0000000400027c02 */ /* 0x002fc80008000f00 */
[----:B------:R1:W2:Y:S03]  /*98a0*/  SYNCS.PHASECHK.TRANS64.TRYWAIT P0, [R2+URZ+0x8], R3 ;  /* 0x00000803020075a7 */ /* 0x0002a600080011ff */
[----:B--2---:R-:W-:Y:S05]  /*98b0*/  @!P0 NANOSLEEP.SYNCS 0x989680 ;  /* 0x009896800000895d */ /* 0x004fea0003900000 */
[----:B------:R-:W2:Y:S02]  /*98c0*/  @!P0 SYNCS.PHASECHK.TRANS64 P0, [R2+URZ+0x8], R3 ;  /* 0x00000803020085a7 */ /* 0x000ea400080010ff */
[----:B--2---:R-:W-:Y:S05]  /*98d0*/  @!P0 BRA `(.L_x_76) ;  /* 0xfffffffc00ec8947 */ /* 0x004fea000383ffff */
[----:B------:R-:W-:Y:S05]  /*98e0*/  BRA `(.L_x_75) ;  /* 0xffffffa0003c7947 */ /* 0x000fea000383ffff */
.L_x_77:
[----:B-1----:R1:W2:Y:S02]  /*98f0*/  SYNCS.PHASECHK.TRANS64.TRYWAIT P0, [R0+URZ+0x120], R5 ;  /* 0x00012005000075a7 */ /* 0x0022a400080011ff */
[----:B--2---:R-:W-:Y:S05]  /*9900*/  @!P0 NANOSLEEP.SYNCS 0x989680 ;  /* 0x009896800000895d */ /* 0x004fea0003900000 */
[----:B------:R-:W2:Y:S02]  /*9910*/  @!P0 SYNCS.PHASECHK.TRANS64 P0, [R0+URZ+0x120], R5 ;  /* 0x00012005000085a7 */ /* 0x000ea400080010ff */
[----:B--2---:R-:W-:Y:S05]  /*9920*/  @!P0 BRA `(.L_x_77) ;  /* 0xfffffffc00f08947 */ /* 0x004fea000383ffff */
[----:B------:R-:W-:Y:S05]  /*9930*/  BRA `(.L_x_195) ;  /* 0xffffffa400207947 */ /* 0x000fea000383ffff */
.L_x_79:
[----:B------:R-:W-:-:S07]  /*9940*/  MOV R0, UR7 ;  /* 0x0000000700007c02 */ /* 0x000fce0008000f00 */
.L_x_196:
[----:B-1----:R1:W2:Y:S02]  /*9950*/  SYNCS.PHASECHK.TRANS64.TRYWAIT P0, [R0+URZ+0x160], R5 ;  /* 0x00016005000075a7 */ /* 0x0022a400080011ff */
[----:B--2---:R-:W-:Y:S05]  /*9960*/  @!P0 NANOSLEEP.SYNCS 0x989680 ;  /* 0x009896800000895d */ /* 0x004fea0003900000 */
[----:B------:R-:W2:Y:S02]  /*9970*/  @!P0 SYNCS.PHASECHK.TRANS64 P0, [R0+URZ+0x160], R5 ;  /* 0x00016005000085a7 */ /* 0x000ea400080010ff */
[----:B--2---:R-:W-:Y:S05]  /*9980*/  @!P0 BRA `(.L_x_196) ;  /* 0xfffffffc00f08947 */ /* 0x004fea000383ffff */
[----:B------:R-:W-:Y:S05]  /*9990*/  BRA `(.L_x_197) ;  /* 0xffffffa4006c7947 */ /* 0x000fea000383ffff */
.L_x_82:
[----:B------:R-:W-:Y:S07]  /*99a0*/  MOV R0, UR6 ;  /* 0x0000000600007c02 */ /* 0x000fee0008000f00 */
.L_x_198:
[----:B-1----:R1:W2:Y:S02]  /*99b0*/  SYNCS.PHASECHK.TRANS64.TRYWAIT P0, [R0+URZ], R5 ;  /* 0x00000005000075a7 */ /* 0x0022a400080011ff */
[----:B--2---:R-:W-:Y:S05]  /*99c0*/  @!P0 NANOSLEEP.SYNCS 0x989680 ;  /* 0x009896800000895d */ /* 0x004fea0003900000 */
[----:B------:R-:W2:Y:S02]  /*99d0*/  @!P0 SYNCS.PHASECHK.TRANS64 P0, [R0+URZ], R5 ;  /* 0x00000005000085a7 */ /* 0x000ea400080010ff */
[----:B--2---:R-:W-:Y:S05]  /*99e0*/  @!P0 BRA `(.L_x_198) ;  /* 0xfffffffc00f08947 */ /* 0x004fea000383ffff */
[----:B------:R-:W-:Y:S05]  /*99f0*/  BRA `(.L_x_81) ;  /* 0xffffffa400807947 */ /* 0x000fea000383ffff */
.L_x_86:
[----:B-1----:R-:W-:-:S07]  /*9a00*/  MOV R0, UR7 ;  /* 0x0000000700007c02 */ /* 0x002fce0008000f00 */
.L_x_199:
[----:B-1----:R1:W2:Y:S02]  /*9a10*/  SYNCS.PHASECHK.TRANS64.TRYWAIT P0, [R0+URZ], R3 ;  /* 0x00000003000075a7 */ /* 0x0022a400080011ff */
[----:B--2---:R-:W-:Y:S05]  /*9a20*/  @!P0 NANOSLEEP.SYNCS 0x989680 ;  /* 0x009896800000895d */ /* 0x004fea0003900000 */
[----:B------:R-:W2:Y:S02]  /*9a30*/  @!P0 SYNCS.PHASECHK.TRANS64 P0, [R0+URZ], R3 ;  /* 0x00000003000085a7 */ /* 0x000ea400080010ff */
[----:B--2---:R-:W-:Y:S05]  /*9a40*/  @!P0 BRA `(.L_x_199) ;  /* 0xfffffffc00f08947 */ /* 0x004fea000383ffff */
[----:B------:R-:W-:Y:S05]  /*9a50*/  BRA `(.L_x_200) ;  /* 0xffffffa800747947 */ /* 0x000fea000383ffff */
.L_x_87:
[----:B------:R-:W-:-:S07]  /*9a60*/  MOV R0, UR7 ;  /* 0x0000000700007c02 */ /* 0x000fce0008000f00 */
.L_x_201:
[----:B-1----:R1:W2:Y:S02]  /*9a70*/  SYNCS.PHASECHK.TRANS64.TRYWAIT P0, [R0+URZ], R3 ;  /* 0x00000003000075a7 */ /* 0x0022a400080011ff */
[----:B--2---:R-:W-:Y:S05]  /*9a80*/  @!P0 NANOSLEEP.SYNCS 0x989680 ;  /* 0x009896800000895d */ /* 0x004fea0003900000 */
[----:B------:R-:W2:Y:S02]  /*9a90*/  @!P0 SYNCS.PHASECHK.TRANS64 P0, [R0+URZ], R3 ;  /* 0x00000003000085a7 */ /* 0x000ea400080010ff */
[----:B--2---:R-:W-:Y:S05]  /*9aa0*/  @!P0 BRA `(.L_x_201) ;  /* 0xfffffffc00f08947 */ /* 0x004fea000383ffff */
[----:B------:R-:W-:Y:S05]  /*9ab0*/  BRA `(.L_x_202) ;  /* 0xffffffa800807947 */ /* 0x000fea000383ffff */
.L_x_88:
[----:B------:R-:W-:-:S07]  /*9ac0*/  MOV R0, UR7 ;  /* 0x0000000700007c02 */ /* 0x000fce0008000f00 */
.L_x_203:
[----:B-1----:R1:W2:Y:S02]  /*9ad0*/  SYNCS.PHASECHK.TRANS64.TRYWAIT P0, [R0+URZ], R3 ;  /* 0x00000003000075a7 */ /* 0x0022a400080011ff */
[----:B--2---:R-:W-:Y:S05]  /*9ae0*/  @!P0 NANOSLEEP.SYNCS 0x989680 ;  /* 0x009896800000895d */ /* 0x004fea0003900000 */
[----:B------:R-:W2:Y:S02]  /*9af0*/  @!P0 SYNCS.PHASECHK.TRANS64 P0, [R0+URZ], R3 ;  /* 0x00000003000085a7 */ /* 0x000ea400080010ff */
[----:B--2---:R-:W-:Y:S05]  /*9b00*/  @!P0 BRA `(.L_x_203) ;  /* 0xfffffffc00f08947 */ /* 0x004fea000383ffff */
[----:B------:R-:W-:Y:S05]  /*9b10*/  BRA `(.L_x_204) ;  /* 0xffffffa8008c7947 */ /* 0x000fea000383ffff */
.L_x_91:
[----:B------:R-:W-:-:S07]  /*9b20*/  MOV R0, UR5 ;  /* 0x0000000500007c02 */ /* 0x000fce0008000f00 */
.L_x_205:
[----:B-1----:R1:W2:Y:S02]  /*9b30*/  SYNCS.PHASECHK.TRANS64.TRYWAIT P1, [R0+URZ+0x1a0], R3 ;  /* 0x0001a003000075a7 */ /* 0x0022a400080211ff */
[----:B--2---:R-:W-:Y:S05]  /*9b40*/  @!P1 NANOSLEEP.SYNCS 0x989680 ;  /* 0x009896800000995d */ /* 0x004fea0003900000 */
[----:B------:R-:W2:Y:S02]  /*9b50*/  @!P1 SYNCS.PHASECHK.TRANS64 P1, [R0+URZ+0x1a0], R3 ;  /* 0x0001a003000095a7 */ /* 0x000ea400080210ff */
[----:B--2---:R-:W-:Y:S05]  /*9b60*/  @!P1 BRA `(.L_x_205) ;  /* 0xfffffffc00f09947 */ /* 0x004fea000383ffff */
[----:B------:R-:W-:Y:S05]  /*9b70*/  BRA `(.L_x_206) ;  /* 0xffffffa800d87947 */ /* 0x000fea000383ffff */
.L_x_96:
[----:B--2---:R2:W4:Y:S02]  /*9b80*/  SYNCS.PHASECHK.TRANS64.TRYWAIT P0, [R0+URZ+0x120], R3 ;  /* 0x00012003000075a7 */ /* 0x00452400080011ff */
[----:B----4-:R-:W-:Y:S05]  /*9b90*/  @!P0 NANOSLEEP.SYNCS 0x989680 ;  /* 0x009896800000895d */ /* 0x010fea0003900000 */
[----:B------:R-:W4:Y:S02]  /*9ba0*/  @!P0 SYNCS.PHASECHK.TRANS64 P0, [R0+URZ+0x120], R3 ;  /* 0x00012003000085a7 */ /* 0x000f2400080010ff */
[----:B----4-:R-:W-:Y:S05]  /*9bb0*/  @!P0 BRA `(.L_x_96) ;  /* 0xfffffffc00f08947 */ /* 0x010fea000383ffff */
[----:B------:R-:W-:Y:S05]  /*9bc0*/  BRA `(.L_x_207) ;  /* 0xffffffac00ec7947 */ /* 0x000fea000383ffff */
.L_x_99:
[----:B------:R-:W-:Y:S07]  /*9bd0*/  MOV R0, UR7 ;  /* 0x0000000700007c02 */ /* 0x000fee0008000f00 */
.L_x_208:
[----:B--2---:R2:W4:Y:S02]  /*9be0*/  SYNCS.PHASECHK.TRANS64.TRYWAIT P0, [R0+URZ+0x118], R3 ;  /* 0x00011803000075a7 */ /* 0x00452400080011ff */
[----:B----4-:R-:W-:Y:S05]  /*9bf0*/  @!P0 NANOSLEEP.SYNCS 0x989680 ;  /* 0x009896800000895d */ /* 0x010fea0003900000 */
[----:B------:R-:W4:Y:S02]  /*9c00*/  @!P0 SYNCS.PHASECHK.TRANS64 P0, [R0+URZ+0x118], R3 ;  /* 0x00011803000085a7 */ /* 0x000f2400080010ff */
[----:B----4-:R-:W-:Y:S05]  /*9c10*/  @!P0 BRA `(.L_x_208) ;  /* 0xfffffffc00f08947 */ /* 0x010fea000383ffff */
[----:B------:R-:W-:Y:S05]  /*9c20*/  BRA `(.L_x_98) ;  /* 0xffffffb000cc7947 */ /* 0x000fea000383ffff */
.L_x_102:
[----:B------:R-:W-:Y:S07]  /*9c30*/  MOV R3, UR7 ;  /* 0x0000000700037c02 */ /* 0x000fee0008000f00 */
.L_x_209:
[----:B-1----:R1:W2:Y:S02]  /*9c40*/  SYNCS.PHASECHK.TRANS64.TRYWAIT P0, [R3+URZ+0xf0], R12 ;  /* 0x0000f00c030075a7 */ /* 0x0022a400080011ff */
[----:B--2---:R-:W-:Y:S05]  /*9c50*/  @!P0 NANOSLEEP.SYNCS 0x989680 ;  /* 0x009896800000895d */ /* 0x004fea0003900000 */
[----:B------:R-:W2:Y:S02]  /*9c60*/  @!P0 SYNCS.PHASECHK.TRANS64 P0, [R3+URZ+0xf0], R12 ;  /* 0x0000f00c030085a7 */ /* 0x000ea400080010ff */
[----:B--2---:R-:W-:Y:S05]  /*9c70*/  @!P0 BRA `(.L_x_209) ;  /* 0xfffffffc00f08947 */ /* 0x004fea000383ffff */
[----:B------:R-:W-:Y:S05]  /*9c80*/  BRA `(.L_x_210) ;  /* 0xffffffb400447947 */ /* 0x000fea000383ffff */
.L_x_103:
[----:B-1----:R-:W-:Y:S07]  /*9c90*/  MOV R3, UR7 ;  /* 0x0000000700037c02 */ /* 0x002fee0008000f00 */
.L_x_211:
[----:B-1----:R1:W2:Y:S02]  /*9ca0*/  SYNCS.PHASECHK.TRANS64.TRYWAIT P0, [R3+URZ+0xf8], R12 ;  /* 0x0000f80c030075a7 */ /* 0x0022a400080011ff */
[----:B--2---:R-:W-:Y:S05]  /*9cb0*/  @!P0 NANOSLEEP.SYNCS 0x989680 ;  /* 0x009896800000895d */ /* 0x004fea0003900000 */
[----:B------:R-:W2:Y:S02]  /*9cc0*/  @!P0 SYNCS.PHASECHK.TRANS64 P0, [R3+URZ+0xf8], R12 ;  /* 0x0000f80c030085a7 */ /* 0x000ea400080010ff */
[----:B--2---:R-:W-:Y:S05]  /*9cd0*/  @!P0 BRA `(.L_x_211) ;  /* 0xfffffffc00f08947 */ /* 0x004fea000383ffff */
[----:B------:R-:W-:Y:S05]  /*9ce0*/  BRA `(.L_x_212) ;  /* 0xffffffb400a07947 */ /* 0x000fea000383ffff */
.L_x_104:
[----:B-1----:R-:W-:Y:S07]  /*9cf0*/  MOV R3, UR7 ;  /* 0x0000000700037c02 */ /* 0x002fee0008000f00 */
.L_x_213:
[----:B-1----:R1:W2:Y:S02]  /*9d00*/  SYNCS.PHASECHK.TRANS64.TRYWAIT P0, [R3+URZ+0x100], R12 ;  /* 0x0001000c030075a7 */ /* 0x0022a400080011ff */
[----:B--2---:R-:W-:Y:S05]  /*9d10*/  @!P0 NANOSLEEP.SYNCS 0x989680 ;  /* 0x009896800000895d */ /* 0x004fea0003900000 */
[----:B------:R-:W2:Y:S02]  /*9d20*/  @!P0 SYNCS.PHASECHK.TRANS64 P0, [R3+URZ+0x100], R12 ;  /* 0x0001000c030085a7 */ /* 0x000ea400080010ff */
[----:B--2---:R-:W-:Y:S05]  /*9d30*/  @!P0 BRA `(.L_x_213) ;  /* 0xfffffffc00f08947 */ /* 0x004fea000383ffff */
[----:B------:R-:W-:Y:S05]  /*9d40*/  BRA `(.L_x_214) ;  /* 0xffffffb400fc7947 */ /* 0x000fea000383ffff */
.L_x_105:
[----:B------:R-:W-:Y:S07]  /*9d50*/  MOV R3, UR7 ;  /* 0x0000000700037c02 */ /* 0x000fee0008000f00 */
.L_x_215:
[----:B-1----:R1:W2:Y:S02]  /*9d60*/  SYNCS.PHASECHK.TRANS64.TRYWAIT P0, [R3+URZ+0x108], R12 ;  /* 0x0001080c030075a7 */ /* 0x0022a400080011ff */
[----:B--2---:R-:W-:Y:S05]  /*9d70*/  @!P0 NANOSLEEP.SYNCS 0x989680 ;  /* 0x009896800000895d */ /* 0x004fea0003900000 */
[----:B------:R-:W2:Y:S02]  /*9d80*/  @!P0 SYNCS.PHASECHK.TRANS64 P0, [R3+URZ+0x108], R12 ;  /* 0x0001080c030085a7 */ /* 0x000ea400080010ff */
[----:B--2---:R-:W-:Y:S05]  /*9d90*/  @!P0 BRA `(.L_x_215) ;  /* 0xfffffffc00f08947 */ /* 0x004fea000383ffff */
[----:B------:R-:W-:Y:S05]  /*9da0*/  BRA `(.L_x_216) ;  /* 0xffffffb8009c7947 */ /* 0x000fea000383ffff */
.L_x_107:
[----:B------:R-:W-:-:S07]  /*9db0*/  MOV R0, UR7 ;  /* 0x0000000700007c02 */ /* 0x000fce0008000f00 */
.L_x_217:
[----:B-1----:R1:W4:Y:S02]  /*9dc0*/  SYNCS.PHASECHK.TRANS64.TRYWAIT P0, [R0+URZ+0xf0], R3 ;  /* 0x0000f003000075a7 */ /* 0x00232400080011ff */
[----:B----4-:R-:W-:Y:S05]  /*9dd0*/  @!P0 NANOSLEEP.SYNCS 0x989680 ;  /* 0x009896800000895d */ /* 0x010fea0003900000 */
[----:B------:R-:W4:Y:S02]  /*9de0*/  @!P0 SYNCS.PHASECHK.TRANS64 P0, [R0+URZ+0xf0], R3 ;  /* 0x0000f003000085a7 */ /* 0x000f2400080010ff */
[----:B----4-:R-:W-:Y:S05]  /*9df0*/  @!P0 BRA `(.L_x_217) ;  /* 0xfffffffc00f08947 */ /* 0x010fea000383ffff */
[----:B------:R-:W-:Y:S05]  /*9e00*/  BRA `(.L_x_218) ;  /* 0xffffffbc00247947 */ /* 0x000fea000383ffff */
.L_x_108:
[----:B-1----:R-:W-:-:S07]  /*9e10*/  MOV R0, UR7 ;  /* 0x0000000700007c02 */ /* 0x002fce0008000f00 */
.L_x_219:
[----:B-1----:R1:W4:Y:S02]  /*9e20*/  SYNCS.PHASECHK.TRANS64.TRYWAIT P0, [R0+URZ+0xf8], R3 ;  /* 0x0000f803000075a7 */ /* 0x00232400080011ff */
[----:B----4-:R-:W-:Y:S05]  /*9e30*/  @!P0 NANOSLEEP.SYNCS 0x989680 ;  /* 0x009896800000895d */ /* 0x010fea0003900000 */
[----:B------:R-:W4:Y:S02]  /*9e40*/  @!P0 SYNCS.PHASECHK.TRANS64 P0, [R0+URZ+0xf8], R3 ;  /* 0x0000f803000085a7 */ /* 0x000f2400080010ff */
[----:B----4-:R-:W-:Y:S05]  /*9e50*/  @!P0 BRA `(.L_x_219) ;  /* 0xfffffffc00f08947 */ /* 0x010fea000383ffff */
[----:B------:R-:W-:Y:S05]  /*9e60*/  BRA `(.L_x_220) ;  /* 0xffffffbc00147947 */ /* 0x000fea000383ffff */
.L_x_109:
[----:B-1----:R-:W-:-:S07]  /*9e70*/  MOV R0, UR7 ;  /* 0x0000000700007c02 */ /* 0x002fce0008000f00 */
.L_x_221:
[----:B-1----:R1:W4:Y:S02]  /*9e80*/  SYNCS.PHASECHK.TRANS64.TRYWAIT P0, [R0+URZ+0x100], R3 ;  /* 0x00010003000075a7 */ /* 0x00232400080011ff */
[----:B----4-:R-:W-:Y:S05]  /*9e90*/  @!P0 NANOSLEEP.SYNCS 0x989680 ;  /* 0x009896800000895d */ /* 0x010fea0003900000 */
[----:B------:R-:W4:Y:S02]  /*9ea0*/  @!P0 SYNCS.PHASECHK.TRANS64 P0, [R0+URZ+0x100], R3 ;  /* 0x00010003000085a7 */ /* 0x000f2400080010ff */
[----:B----4-:R-:W-:Y:S05]  /*9eb0*/  @!P0 BRA `(.L_x_221) ;  /* 0xfffffffc00f08947 */ /* 0x010fea000383ffff */
[----:B------:R-:W-:Y:S05]  /*9ec0*/  BRA `(.L_x_222) ;  /* 0xffffffbc00047947 */ /* 0x000fea000383ffff */
.L_x_111:
[----:B--2---:R2:W3:Y:S02]  /*9ed0*/  SYNCS.PHASECHK.TRANS64.TRYWAIT P0, [R0+URZ+0x120], R3 ;  /* 0x00012003000075a7 */ /* 0x0044e400080011ff */
[----:B---3--:R-:W-:Y:S05]  /*9ee0*/  @!P0 NANOSLEEP.SYNCS 0x989680 ;  /* 0x009896800000895d */ /* 0x008fea0003900000 */
[----:B------:R-:W3:Y:S02]  /*9ef0*/  @!P0 SYNCS.PHASECHK.TRANS64 P0, [R0+URZ+0x120], R3 ;  /* 0x00012003000085a7 */ /* 0x000ee400080010ff */
[----:B---3--:R-:W-:Y:S05]  /*9f00*/  @!P0 BRA `(.L_x_111) ;  /* 0xfffffffc00f08947 */ /* 0x008fea000383ffff */
[----:B------:R-:W-:Y:S05]  /*9f10*/  BRA `(.L_x_223) ;  /* 0xffffffbc00d47947 */ /* 0x000fea000383ffff */
.L_x_122:
[----:B-1----:R-:W-:Y:S04]  /*9f20*/  MOV R0, UR48 ;  /* 0x0000003000007c02 */ /* 0x002fe80008000f00 */
[----:B------:R1:W3:Y:S03]  /*9f30*/  SYNCS.PHASECHK.TRANS64.TRYWAIT P1, [R0+URZ+0xd0], R5 ;  /* 0x0000d005000075a7 */ /* 0x0002e600080211ff */
[----:B---3--:R-:W-:Y:S05]  /*9f40*/  @!P1 NANOSLEEP.SYNCS 0x989680 ;  /* 0x009896800000995d */ /* 0x008fea0003900000 */
[----:B------:R-:W3:Y:S02]  /*9f50*/  @!P1 SYNCS.PHASECHK.TRANS64 P1, [R0+URZ+0xd0], R5 ;  /* 0x0000d005000095a7 */ /* 0x000ee400080210ff */
[----:B---3--:R-:W-:Y:S05]  /*9f60*/  @!P1 BRA `(.L_x_122) ;  /* 0xfffffffc00ec9947 */ /* 0x008fea000383ffff */
[----:B------:R-:W-:Y:S05]  /*9f70*/  BRA `(.L_x_121) ;  /* 0xffffffc800dc7947 */ /* 0x000fea000383ffff */
.L_x_124:
[----:B-1----:R1:W4:Y:S02]  /*9f80*/  SYNCS.PHASECHK.TRANS64.TRYWAIT P0, [R74+URZ+0x140], R3 ;  /* 0x000140034a0075a7 */ /* 0x00232400080011ff */
[----:B----4-:R-:W-:Y:S05]  /*9f90*/  @!P0 NANOSLEEP.SYNCS 0x989680 ;  /* 0x009896800000895d */ /* 0x010fea0003900000 */
[----:B------:R-:W4:Y:S02]  /*9fa0*/  @!P0 SYNCS.PHASECHK.TRANS64 P0, [R74+URZ+0x140], R3 ;  /* 0x000140034a0085a7 */ /* 0x000f2400080010ff */
[----:B----4-:R-:W-:Y:S05]  /*9fb0*/  @!P0 BRA `(.L_x_124) ;  /* 0xfffffffc00f08947 */ /* 0x010fea000383ffff */
[----:B------:R-:W-:Y:S05]  /*9fc0*/  BRA `(.L_x_123) ;  /* 0xffffffc800fc7947 */ /* 0x000fea000383ffff */
.L_x_133:
[----:B--2---:R2:W3:Y:S02]  /*9fd0*/  SYNCS.PHASECHK.TRANS64.TRYWAIT P0, [R3+URZ+0xd0], R0 ;  /* 0x0000d000030075a7 */ /* 0x0044e400080011ff */
[----:B---3--:R-:W-:Y:S05]  /*9fe0*/  @!P0 NANOSLEEP.SYNCS 0x989680 ;  /* 0x009896800000895d */ /* 0x008fea0003900000 */
[----:B------:R-:W3:Y:S02]  /*9ff0*/  @!P0 SYNCS.PHASECHK.TRANS64 P0, [R3+URZ+0xd0], R0 ;  /* 0x0000d000030085a7 */ /* 0x000ee400080010ff */
[----:B---3--:R-:W-:Y:S05]  /*a000*/  @!P0 BRA `(.L_x_133) ;  /* 0xfffffffc00f08947 */ /* 0x008fea000383ffff */
[----:B------:R-:W-:Y:S05]  /*a010*/  BRA `(.L_x_132) ;  /* 0xffffffd400087947 */ /* 0x000fea000383ffff */
.L_x_141:
[----:B--2---:R2:W3:Y:S02]  /*a020*/  SYNCS.PHASECHK.TRANS64.TRYWAIT P0, [R83+URZ+0xd0], R4 ;  /* 0x0000d004530075a7 */ /* 0x0044e400080011ff */
[----:B---3--:R-:W-:Y:S05]  /*a030*/  @!P0 NANOSLEEP.SYNCS 0x989680 ;  /* 0x009896800000895d */ /* 0x008fea0003900000 */
[----:B------:R-:W3:Y:S02]  /*a040*/  @!P0 SYNCS.PHASECHK.TRANS64 P0, [R83+URZ+0xd0], R4 ;  /* 0x0000d004530085a7 */ /* 0x000ee400080010ff */
[----:B---3--:R-:W-:Y:S05]  /*a050*/  @!P0 BRA `(.L_x_141) ;  /* 0xfffffffc00f08947 */ /* 0x008fea000383ffff */
[----:B------:R-:W-:Y:S05]  /*a060*/  BRA `(.L_x_140) ;  /* 0xffffffdc00247947 */ /* 0x000fea000383ffff */
.L_x_149:
[----:B--2---:R2:W3:Y:S02]  /*a070*/  SYNCS.PHASECHK.TRANS64.TRYWAIT P0, [R88+URZ+0xd0], R3 ;  /* 0x0000d003580075a7 */ /* 0x0044e400080011ff */
[----:B---3--:R-:W-:Y:S05]  /*a080*/  @!P0 NANOSLEEP.SYNCS 0x989680 ;  /* 0x009896800000895d */ /* 0x008fea0003900000 */
[----:B------:R-:W3:Y:S02]  /*a090*/  @!P0 SYNCS.PHASECHK.TRANS64 P0, [R88+URZ+0xd0], R3 ;  /* 0x0000d003580085a7 */ /* 0x000ee400080010ff */
[----:B---3--:R-:W-:Y:S05]  /*a0a0*/  @!P0 BRA `(.L_x_149) ;  /* 0xfffffffc00f08947 */ /* 0x008fea000383ffff */
[----:B------:R-:W-:Y:S05]  /*a0b0*/  BRA `(.L_x_148) ;  /* 0xffffffe400407947 */ /* 0x000fea000383ffff */
        .weak           $__internal_0_$__cuda_sm10x_tcgen05_guardrail_trap_col_being_dealloced_not_returned_by_alloc
        .type           $__internal_0_$__cuda_sm10x_tcgen05_guardrail_trap_col_being_dealloced_not_returned_by_alloc,@function
        .size           $__internal_0_$__cuda_sm10x_tcgen05_guardrail_trap_col_being_dealloced_not_returned_by_alloc,($__internal_1_$__cuda_sm10x_tcgen05_guardrail_trap_phase_invalid_during_alloc - $__internal_0_$__cuda_sm10x_tcgen05_guardrail_trap_col_being_dealloced_not_returned_by_alloc)
$__internal_0_$__cuda_sm10x_tcgen05_guardrail_trap_col_being_dealloced_not_returned_by_alloc:
[----:B------:R-:W-:Y:S05]  /*a0c0*/  BPT.TRAP 0x1 ;  /* 0x000000040000795c */ /* 0x000fea0000300000 */
[----:B------:R-:W-:-:S04]  /*a0d0*/  HFMA2 R3, -RZ, RZ, 0, 0 ;  /* 0x00000000ff037431 */ /* 0x000fc800000001ff */
[----:B------:R-:W-:Y:S05]  /*a0e0*/  RET.REL.NODEC R2 `(_ZN7cutlass13device_kernelINS_4gemm6kernel13GemmUniversalIN4cute5tupleIJiiiiEEENS1_10collective13CollectiveMmaINS1_35MainloopSm100TmaUmmaWarpSpecializedILi13ELi2ELi4ENS5_IJNS4_1CILi8EEENSA_ILi1EEESC_EEEEENS5_IJNSA_ILi128EEESF_NSA_ILi64EEEEEENS_6half_tENS5_IJSC_llEEESI_SJ_NS4_8TiledMMAINS4_8MMA_AtomIJNS4_26SM100_MMA_F16BF16_2x1SM_SSISI_SI_fLi128ELi128ELNS4_4UMMA5MajorE1ELSO_1ELNSN_7ScaleInE0ELSP_0EEEEEENS4_6LayoutINS5_IJSC_SC_SC_EEENS5_IJNSA_ILi0EEESU_SU_EEEEENS5_IJNS4_10UnderscoreESX_SX_EEEEENS4_18SM100_TMA_2SM_LOADENS4_14ComposedLayoutINS4_7SwizzleILi3ELi4ELi3EEENS4_18smem_ptr_flag_bitsILi16EEENSS_INS5_IJSG_SB_EEENS5_IJSC_SG_EEEEEEEvNS4_8identityENS4_28SM100_TMA_2SM_LOAD_MULTICASTES19_vS1A_EENS_8epilogue10collective18CollectiveEpilogueINS1D_23Sm100TmaWarpSpecializedILi4ELi2ELi16ELb1ELb0EEEJNS5_IJSG_SF_SG_EEENS5_IJNSS_ISG_SC_EENSS_INS5_IJNSA_ILi16EEENSA_ILi2EEEEEES17_EEEEESI_NS5_IJlSC_lEEESI_S1P_NS1D_6fusion15FusionCallbacksIS1H_NS1Q_17LinearCombinationISI_fSI_fLNS_15FloatRoundStyleE2EEES1I_S1O_JEEENS4_5SM1004TMEM4LOAD26SM100_TMEM_LOAD_32dp32b16xENS4_13SM90_TMA_LOADENS11_INS12_ILi1ELi4ELi3EEES15_NSS_INS5_IJSB_S1K_EEENS5_IJS1K_SC_EEEEEEENS4_39AutoVectorizingCopyWithAssumedAlignmentILi128EEENS4_14SM90_TMA_STOREES25_S27_S27_EEEvvEEEEvNT_6ParamsE) ;  /* 0xffffff5c02c47950 */ /* 0x000fea0003c3ffff */
        .weak           $__internal_1_$__cuda_sm10x_tcgen05_guardrail_trap_phase_invalid_during_alloc
        .type           $__internal_1_$__cuda_sm10x_tcgen05_guardrail_trap_phase_invalid_during_alloc,@function
        .size           $__internal_1_$__cuda_sm10x_tcgen05_guardrail_trap_phase_invalid_during_alloc,($__internal_2_$__cuda_sm10x_tcgen05_guardrail_trap_unallocated_columns_being_dealloced - $__internal_1_$__cuda_sm10x_tcgen05_guardrail_trap_phase_invalid_during_alloc)
$__internal_1_$__cuda_sm10x_tcgen05_guardrail_trap_phase_invalid_during_alloc:
[----:B------:R-:W-:Y:S05]  /*a0f0*/  BPT.TRAP 0x1 ;  /* 0x000000040000795c */ /* 0x000fea0000300000 */
[----:B------:R-:W-:-:S04]  /*a100*/  MOV R3, 0x0 ;  /* 0x0000000000037802 */ /* 0x000fc80000000f00 */
[----:B------:R-:W-:Y:S05]  /*a110*/  RET.REL.NODEC R2 `(_ZN7cutlass13device_kernelINS_4gemm6kernel13GemmUniversalIN4cute5tupleIJiiiiEEENS1_10collective13CollectiveMmaINS1_35MainloopSm100TmaUmmaWarpSpecializedILi13ELi2ELi4ENS5_IJNS4_1CILi8EEENSA_ILi1EEESC_EEEEENS5_IJNSA_ILi128EEESF_NSA_ILi64EEEEEENS_6half_tENS5_IJSC_llEEESI_SJ_NS4_8TiledMMAINS4_8MMA_AtomIJNS4_26SM100_MMA_F16BF16_2x1SM_SSISI_SI_fLi128ELi128ELNS4_4UMMA5MajorE1ELSO_1ELNSN_7ScaleInE0ELSP_0EEEEEENS4_6LayoutINS5_IJSC_SC_SC_EEENS5_IJNSA_ILi0EEESU_SU_EEEEENS5_IJNS4_10UnderscoreESX_SX_EEEEENS4_18SM100_TMA_2SM_LOADENS4_14ComposedLayoutINS4_7SwizzleILi3ELi4ELi3EEENS4_18smem_ptr_flag_bitsILi16EEENSS_INS5_IJSG_SB_EEENS5_IJSC_SG_EEEEEEEvNS4_8identityENS4_28SM100_TMA_2SM_LOAD_MULTICASTES19_vS1A_EENS_8epilogue10collective18CollectiveEpilogueINS1D_23Sm100TmaWarpSpecializedILi4ELi2ELi16ELb1ELb0EEEJNS5_IJSG_SF_SG_EEENS5_IJNSS_ISG_SC_EENSS_INS5_IJNSA_ILi16EEENSA_ILi2EEEEEES17_EEEEESI_NS5_IJlSC_lEEESI_S1P_NS1D_6fusion15FusionCallbacksIS1H_NS1Q_17LinearCombinationISI_fSI_fLNS_15FloatRoundStyleE2EEES1I_S1O_JEEENS4_5SM1004TMEM4LOAD26SM100_TMEM_LOAD_32dp32b16xENS4_13SM90_TMA_LOADENS11_INS12_ILi1ELi4ELi3EEES15_NSS_INS5_IJSB_S1K_EEENS5_IJS1K_SC_EEEEEEENS4_39AutoVectorizingCopyWithAssumedAlignmentILi128EEENS4_14SM90_TMA_STOREES25_S27_S27_EEEvvEEEEvNT_6ParamsE) ;  /* 0xffffff5c02b87950 */ /* 0x000fea0003c3ffff */
        .weak           $__internal_2_$__cuda_sm10x_tcgen05_guardrail_trap_unallocated_columns_being_dealloced
        .type           $__internal_2_$__cuda_sm10x_tcgen05_guardrail_trap_unallocated_columns_being_dealloced,@function
        .size           $__internal_2_$__cuda_sm10x_tcgen05_guardrail_trap_unallocated_columns_being_dealloced,(.L_x_225 - $__internal_2_$__cuda_sm10x_tcgen05_guardrail_trap_unallocated_columns_being_dealloced)
$__internal_2_$__cuda_sm10x_tcgen05_guardrail_trap_unallocated_columns_being_dealloced:
[----:B------:R-:W-:Y:S05]  /*a120*/  BPT.TRAP 0x1 ;  /* 0x000000040000795c */ /* 0x000fea0000300000 */
[----:B------:R-:W-:-:S04]  /*a130*/  HFMA2 R3, -RZ, RZ, 0, 0 ;  /* 0x00000000ff037431 */ /* 0x000fc800000001ff */
[----:B------:R-:W-:Y:S05]  /*a140*/  RET.REL.NODEC R2 `(_ZN7cutlass13device_kernelINS_4gemm6kernel13GemmUniversalIN4cute5tupleIJiiiiEEENS1_10collective13CollectiveMmaINS1_35MainloopSm100TmaUmmaWarpSpecializedILi13ELi2ELi4ENS5_IJNS4_1CILi8EEENSA_ILi1EEESC_EEEEENS5_IJNSA_ILi128EEESF_NSA_ILi64EEEEEENS_6half_tENS5_IJSC_llEEESI_SJ_NS4_8TiledMMAINS4_8MMA_AtomIJNS4_26SM100_MMA_F16BF16_2x1SM_SSISI_SI_fLi128ELi128ELNS4_4UMMA5MajorE1ELSO_1ELNSN_7ScaleInE0ELSP_0EEEEEENS4_6LayoutINS5_IJSC_SC_SC_EEENS5_IJNSA_ILi0EEESU_SU_EEEEENS5_IJNS4_10UnderscoreESX_SX_EEEEENS4_18SM100_TMA_2SM_LOADENS4_14ComposedLayoutINS4_7SwizzleILi3ELi4ELi3EEENS4_18smem_ptr_flag_bitsILi16EEENSS_INS5_IJSG_SB_EEENS5_IJSC_SG_EEEEEEEvNS4_8identityENS4_28SM100_TMA_2SM_LOAD_MULTICASTES19_vS1A_EENS_8epilogue10collective18CollectiveEpilogueINS1D_23Sm100TmaWarpSpecializedILi4ELi2ELi16ELb1ELb0EEEJNS5_IJSG_SF_SG_EEENS5_IJNSS_ISG_SC_EENSS_INS5_IJNSA_ILi16EEENSA_ILi2EEEEEES17_EEEEESI_NS5_IJlSC_lEEESI_S1P_NS1D_6fusion15FusionCallbacksIS1H_NS1Q_17LinearCombinationISI_fSI_fLNS_15FloatRoundStyleE2EEES1I_S1O_JEEENS4_5SM1004TMEM4LOAD26SM100_TMEM_LOAD_32dp32b16xENS4_13SM90_TMA_LOADENS11_INS12_ILi1ELi4ELi3EEES15_NSS_INS5_IJSB_S1K_EEENS5_IJS1K_SC_EEEEEEENS4_39AutoVectorizingCopyWithAssumedAlignmentILi128EEENS4_14SM90_TMA_STOREES25_S27_S27_EEEvvEEEEvNT_6ParamsE) ;  /* 0xffffff5c02ac7950 */ /* 0x000fea0003c3ffff */
.L_x_224:
[----:B------:R-:W-:-:S00]  /*a150*/  BRA `(.L_x_224) ;  /* 0xfffffffc00fc7947 */ /* 0x000fc0000383ffff */
[----:B------:R-:W-:-:S00]  /*a160*/  NOP ;  /* 0x0000000000007918 */ /* 0x000fc00000000000 */
        /* <DEDUP_REMOVED lines=9> */
.L_x_225:


//--------------------- .nv.global.init           --------------------------
	.section	.nv.global.init,"aw",@progbits
.nv.global.init:
	.type		$str$27,@object
	.size		$str$27,($str$28 - $str$27)
$str$27:
        /*0000*/ 	.byte	0x28, 0x61, 0x64, 0x64, 0x72, 0x65, 0x73, 0x73, 0x20, 0x26, 0x20, 0x6d, 0x61, 0x73, 0x6b, 0x29
        /*0010*/ 	.byte	0x20, 0x3d, 0x3d, 0x20, 0x30, 0x00
	.type		$str$28,@object
	.size		$str$28,($str$26 - $str$28)
$str$28:
        /*0016*/ 	.byte	0x2f, 0x74, 0x6d, 0x70, 0x2f, 0x63, 0x75, 0x74, 0x6c, 0x61, 0x73, 0x73, 0x5f, 0x73, 0x77, 0x65
        /*0026*/ 	.byte	0x65, 0x70, 0x5f, 0x73, 0x72, 0x63, 0x2f, 0x69, 0x6e, 0x63, 0x6c, 0x75, 0x64, 0x65, 0x2f, 0x63
        /*0036*/ 	.byte	0x75, 0x74, 0x65, 0x2f, 0x70, 0x6f, 0x69, 0x6e, 0x74, 0x65, 0x72, 0x5f, 0x66, 0x6c, 0x61, 0x67
        /*0046*/ 	.byte	0x67, 0x65, 0x64, 0x2e, 0x68, 0x70, 0x70, 0x00
	.type		$str$26,@object
	.size		$str$26,($str$25 - $str$26)
$str$26:
        /*004e*/ 	.byte	0x2f, 0x74, 0x6d, 0x70, 0x2f, 0x63, 0x75, 0x74, 0x6c, 0x61, 0x73, 0x73, 0x5f, 0x73, 0x77, 0x65
        /*005e*/ 	.byte	0x65, 0x70, 0x5f, 0x73, 0x72, 0x63, 0x2f, 0x69, 0x6e, 0x63, 0x6c, 0x75, 0x64, 0x65, 0x2f, 0x63
        /*006e*/ 	.byte	0x75, 0x74, 0x65, 0x2f, 0x61, 0x74, 0x6f, 0x6d, 0x2f, 0x63, 0x6f, 0x70, 0x79, 0x5f, 0x74, 0x72
        /*007e*/ 	.byte	0x61, 0x69, 0x74, 0x73, 0x5f, 0x73, 0x6d, 0x31, 0x30, 0x30, 0x2e, 0x68, 0x70, 0x70, 0x00
	.type		$str$25,@object
	.size		$str$25,(__unnamed_1 - $str$25)
$str$25:
        /*008d*/ 	.byte	0x28, 0x28, 0x75, 0x69, 0x6e, 0x74, 0x33, 0x32, 0x5f, 0x74, 0x28, 0x74, 0x68, 0x72, 0x65, 0x61
        /*009d*/ 	.byte	0x64, 0x49, 0x64, 0x78, 0x2e, 0x78, 0x29, 0x20, 0x2f, 0x20, 0x33, 0x32, 0x29, 0x20, 0x25, 0x20
        /*00ad*/ 	.byte	0x34, 0x29, 0x20, 0x3d, 0x3d, 0x20, 0x28, 0x28, 0x28, 0x74, 0x6d, 0x65, 0x6d, 0x5f, 0x61, 0x64
        /*00bd*/ 	.byte	0x64, 0x72, 0x20, 0x3e, 0x3e, 0x20, 0x31, 0x36, 0x29, 0x20, 0x2f, 0x20, 0x33, 0x32, 0x29, 0x20
        /*00cd*/ 	.byte	0x25, 0x20, 0x34, 0x29, 0x00
	.type		__unnamed_1,@object
	.size		__unnamed_1,(__unnamed_2 - __unnamed_1)
__unnamed_1:
        /*00d2*/ 	.byte	0x61, 0x75, 0x74, 0x6f, 0x20, 0x63, 0x75, 0x74, 0x65, 0x3a, 0x3a, 0x61, 0x73, 0x5f, 0x70, 0x6f
        /* <DEDUP_REMOVED lines=24> */
        /*0262*/ 	.byte	0x34, 0x38, 0x3e, 0x3e, 0x3e, 0x3e, 0x5d, 0x00
	.type		__unnamed_2,@object
	.size		__unnamed_2,(.L_2 - __unnamed_2)
__unnamed_2:
        /* <DEDUP_REMOVED lines=40> */
        /*04ea*/ 	.byte	0x3a, 0x3a, 0x43, 0x3c, 0x30, 0x3e, 0x3e, 0x3e, 0x3e, 0x5d, 0x00
.L_2:


//--------------------- .nv.shared._ZN7cutlass13device_kernelINS_4gemm6kernel13GemmUniversalIN4cute5tupleIJiiiiEEENS1_10collective13CollectiveMmaINS1_35MainloopSm100TmaUmmaWarpSpecializedILi13ELi2ELi4ENS5_IJNS4_1CILi8EEENSA_ILi1EEESC_EEEEENS5_IJNSA_ILi128EEESF_NSA_ILi64EEEEEENS_6half_tENS5_IJSC_llEEESI_SJ_NS4_8TiledMMAINS4_8MMA_AtomIJNS4_26SM100_MMA_F16BF16_2x1SM_SSISI_SI_fLi128ELi128ELNS4_4UMMA5MajorE1ELSO_1ELNSN_7ScaleInE0ELSP_0EEEEEENS4_6LayoutINS5_IJSC_SC_SC_EEENS5_IJNSA_ILi0EEESU_SU_EEEEENS5_IJNS4_10UnderscoreESX_SX_EEEEENS4_18SM100_TMA_2SM_LOADENS4_14ComposedLayoutINS4_7SwizzleILi3ELi4ELi3EEENS4_18smem_ptr_flag_bitsILi16EEENSS_INS5_IJSG_SB_EEENS5_IJSC_SG_EEEEEEEvNS4_8identityENS4_28SM100_TMA_2SM_LOAD_MULTICASTES19_vS1A_EENS_8epilogue10collective18CollectiveEpilogueINS1D_23Sm100TmaWarpSpecializedILi4ELi2ELi16ELb1ELb0EEEJNS5_IJSG_SF_SG_EEENS5_IJNSS_ISG_SC_EENSS_INS5_IJNSA_ILi16EEENSA_ILi2EEEEEES17_EEEEESI_NS5_IJlSC_lEEESI_S1P_NS1D_6fusion15FusionCallbacksIS1H_NS1Q_17LinearCombinationISI_fSI_fLNS_15FloatRoundStyleE2EEES1I_S1O_JEEENS4_5SM1004TMEM4LOAD26SM100_TMEM_LOAD_32dp32b16xENS4_13SM90_TMA_LOADENS11_INS12_ILi1ELi4ELi3EEES15_NSS_INS5_IJSB_S1K_EEENS5_IJS1K_SC_EEEEEEENS4_39AutoVectorizingCopyWithAssumedAlignmentILi128EEENS4_14SM90_TMA_STOREES25_S27_S27_EEEvvEEEEvNT_6ParamsE --------------------------
	.section	.nv.shared._ZN7cutlass13device_kernelINS_4gemm6kernel13GemmUniversalIN4cute5tupleIJiiiiEEENS1_10collective13CollectiveMmaINS1_35MainloopSm100TmaUmmaWarpSpecializedILi13ELi2ELi4ENS5_IJNS4_1CILi8EEENSA_ILi1EEESC_EEEEENS5_IJNSA_ILi128EEESF_NSA_ILi64EEEEEENS_6half_tENS5_IJSC_llEEESI_SJ_NS4_8TiledMMAINS4_8MMA_AtomIJNS4_26SM100_MMA_F16BF16_2x1SM_SSISI_SI_fLi128ELi128ELNS4_4UMMA5MajorE1ELSO_1ELNSN_7ScaleInE0ELSP_0EEEEEENS4_6LayoutINS5_IJSC_SC_SC_EEENS5_IJNSA_ILi0EEESU_SU_EEEEENS5_IJNS4_10UnderscoreESX_SX_EEEEENS4_18SM100_TMA_2SM_LOADENS4_14ComposedLayoutINS4_7SwizzleILi3ELi4ELi3EEENS4_18smem_ptr_flag_bitsILi16EEENSS_INS5_IJSG_SB_EEENS5_IJSC_SG_EEEEEEEvNS4_8identityENS4_28SM100_TMA_2SM_LOAD_MULTICASTES19_vS1A_EENS_8epilogue10collective18CollectiveEpilogueINS1D_23Sm100TmaWarpSpecializedILi4ELi2ELi16ELb1ELb0EEEJNS5_IJSG_SF_SG_EEENS5_IJNSS_ISG_SC_EENSS_INS5_IJNSA_ILi16EEENSA_ILi2EEEEEES17_EEEEESI_NS5_IJlSC_lEEESI_S1P_NS1D_6fusion15FusionCallbacksIS1H_NS1Q_17LinearCombinationISI_fSI_fLNS_15FloatRoundStyleE2EEES1I_S1O_JEEENS4_5SM1004TMEM4LOAD26SM100_TMEM_LOAD_32dp32b16xENS4_13SM90_TMA_LOADENS11_INS12_ILi1ELi4ELi3EEES15_NSS_INS5_IJSB_S1K_EEENS5_IJS1K_SC_EEEEEEENS4_39AutoVectorizingCopyWithAssumedAlignmentILi128EEENS4_14SM90_TMA_STOREES25_S27_S27_EEEvvEEEEvNT_6ParamsE,"aw",@nobits
	.sectionflags	@""
	.align	16
	.zero		1024


//--------------------- .nv.shared.reserved.0     --------------------------
	.section	.nv.shared.reserved.0,"aw",@nobits
	.weak		__nv_reservedSMEM_offset_0_alias
	.size		__nv_reservedSMEM_offset_0_alias, 0, 64
	.other		__nv_reservedSMEM_offset_0_alias,@"STO_CUDA_RESERVED_SHARED STV_DEFAULT"
__nv_reservedSMEM_offset_0_alias:
	.zero		0
.nv.shared.reserved.0:
	.zero		64
	.weak		__nv_reservedSMEM_tcgen05_partition
	.type		__nv_reservedSMEM_tcgen05_partition,@object
	.size		__nv_reservedSMEM_tcgen05_partition,(.L_0 - __nv_reservedSMEM_tcgen05_partition)
__nv_reservedSMEM_tcgen05_partition:
	.zero		32
.L_0:


//--------------------- .nv.global                --------------------------
	.section	.nv.global,"aw",@nobits
.nv.global:
	.type		_ZN40_INTERNAL_59df10ad_4_k_cu_b2d9834d_408284cute1_E,@object
	.size		_ZN40_INTERNAL_59df10ad_4_k_cu_b2d9834d_408284cute1_E,(_ZN40_INTERNAL_59df10ad_4_k_cu_b2d9834d_408284cuda3std3__45__cpo6cbeginE - _ZN40_INTERNAL_59df10ad_4_k_cu_b2d9834d_408284cute1_E)
_ZN40_INTERNAL_59df10ad_4_k_cu_b2d9834d_408284cute1_E:
	.zero		1
	.type		_ZN40_INTERNAL_59df10ad_4_k_cu_b2d9834d_408284cuda3std3__45__cpo6cbeginE,@object
	.size		_ZN40_INTERNAL_59df10ad_4_k_cu_b2d9834d_408284cuda3std3__45__cpo6cbeginE,(_ZN40_INTERNAL_59df10ad_4_k_cu_b2d9834d_408284cuda3std3__48in_placeE - _ZN40_INTERNAL_59df10ad_4_k_cu_b2d9834d_408284cuda3std3__45__cpo6cbeginE)
_ZN40_INTERNAL_59df10ad_4_k_cu_b2d9834d_408284cuda3std3__45__cpo6cbeginE:
	.zero		1
	.type		_ZN40_INTERNAL_59df10ad_4_k_cu_b2d9834d_408284cuda3std3__48in_placeE,@object
	.size		_ZN40_INTERNAL_59df10ad_4_k_cu_b2d9834d_408284cuda3std3__48in_placeE,(_ZN40_INTERNAL_59df10ad_4_k_cu_b2d9834d_408284cuda3std6ranges3__45__cpo9iter_moveE - _ZN40_INTERNAL_59df10ad_4_k_cu_b2d9834d_408284cuda3std3__48in_placeE)
_ZN40_INTERNAL_59df10ad_4_k_cu_b2d9834d_408284cuda3std3__48in_placeE:
	.zero		1
	.type		_ZN40_INTERNAL_59df10ad_4_k_cu_b2d9834d_408284cuda3std6ranges3__45__cpo9iter_moveE,@object
	.size		_ZN40_INTERNAL_59df10ad_4_k_cu_b2d9834d_408284cuda3std6ranges3__45__cpo9iter_moveE,(_ZN40_INTERNAL_59df10ad_4_k_cu_b2d9834d_408284cuda3std3__45__cpo5beginE - _ZN40_INTERNAL_59df10ad_4_k_cu_b2d9834d_408284cuda3std6ranges3__45__cpo9iter_moveE)
_ZN40_INTERNAL_59df10ad_4_k_cu_b2d9834d_408284cuda3std6ranges3__45__cpo9iter_moveE:
	.zero		1
	.type		_ZN40_INTERNAL_59df10ad_4_k_cu_b2d9834d_408284cuda3std3__45__cpo5beginE,@object
	.size		_ZN40_INTERNAL_59df10ad_4_k_cu_b2d9834d_408284cuda3std3__45__cpo5beginE,(_ZN40_INTERNAL_59df10ad_4_k_cu_b2d9834d_408284cuda3std3__442_GLOBAL__N__59df10ad_4_k_cu_b2d9834d_408286ignoreE - _ZN40_INTERNAL_59df10ad_4_k_cu_b2d9834d_408284cuda3std3__45__cpo5beginE)
_ZN40_INTERNAL_59df10ad_4_k_cu_b2d9834d_408284cuda3std3__45__cpo5beginE:
	.zero		1
	.type		_ZN40_INTERNAL_59df10ad_4_k_cu_b2d9834d_408284cuda3std3__442_GLOBAL__N__59df10ad_4_k_cu_b2d9834d_408286ignoreE,@object
	.size		_ZN40_INTERNAL_59df10ad_4_k_cu_b2d9834d_408284cuda3std3__442_GLOBAL__N__59df10ad_4_k_cu_b2d9834d_408286ignoreE,(_ZN40_INTERNAL_59df10ad_4_k_cu_b2d9834d_408284cute7productE - _ZN40_INTERNAL_59df10ad_4_k_cu_b2d9834d_408284cuda3std3__442_GLOBAL__N__59df10ad_4_k_cu_b2d9834d_408286ignoreE)
_ZN40_INTERNAL_59df10ad_4_k_cu_b2d9834d_408284cuda3std3__442_GLOBAL__N__59df10ad_4_k_cu_b2d9834d_408286ignoreE:
	.zero		1
	.type		_ZN40_INTERNAL_59df10ad_4_k_cu_b2d9834d_408284cute7productE,@object
	.size		_ZN40_INTERNAL_59df10ad_4_k_cu_b2d9834d_408284cute7productE,(_ZN40_INTERNAL_59df10ad_4_k_cu_b2d9834d_408284cuda3std3__45__cpo3endE - _ZN40_INTERNAL_59df10ad_4_k_cu_b2d9834d_408284cute7productE)
_ZN40_INTERNAL_59df10ad_4_k_cu_b2d9834d_408284cute7productE:
	.zero		1
	.type		_ZN40_INTERNAL_59df10ad_4_k_cu_b2d9834d_408284cuda3std3__45__cpo3endE,@object
	.size		_ZN40_INTERNAL_59df10ad_4_k_cu_b2d9834d_408284cuda3std3__45__cpo3endE,(_ZN40_INTERNAL_59df10ad_4_k_cu_b2d9834d_408284cuda3std3__419piecewise_constructE - _ZN40_INTERNAL_59df10ad_4_k_cu_b2d9834d_408284cuda3std3__45__cpo3endE)
_ZN40_INTERNAL_59df10ad_4_k_cu_b2d9834d_408284cuda3std3__45__cpo3endE:
	.zero		1
	.type		_ZN40_INTERNAL_59df10ad_4_k_cu_b2d9834d_408284cuda3std3__419piecewise_constructE,@object
	.size		_ZN40_INTERNAL_59df10ad_4_k_cu_b2d9834d_408284cuda3std3__419piecewise_constructE,(_ZN40_INTERNAL_59df10ad_4_k_cu_b2d9834d_408284cuda3std3__45__cpo4cendE - _ZN40_INTERNAL_59df10ad_4_k_cu_b2d9834d_408284cuda3std3__419piecewise_constructE)
_ZN40_INTERNAL_59df10ad_4_k_cu_b2d9834d_408284cuda3std3__419piecewise_constructE:
	.zero		1
	.type		_ZN40_INTERNAL_59df10ad_4_k_cu_b2d9834d_408284cuda3std3__45__cpo4cendE,@object
	.size		_ZN40_INTERNAL_59df10ad_4_k_cu_b2d9834d_408284cuda3std3__45__cpo4cendE,(_ZN40_INTERNAL_59df10ad_4_k_cu_b2d9834d_408284cuda3std6ranges3__45__cpo4swapE - _ZN40_INTERNAL_59df10ad_4_k_cu_b2d9834d_408284cuda3std3__45__cpo4cendE)
_ZN40_INTERNAL_59df10ad_4_k_cu_b2d9834d_408284cuda3std3__45__cpo4cendE:
	.zero		1
	.type		_ZN40_INTERNAL_59df10ad_4_k_cu_b2d9834d_408284cuda3std6ranges3__45__cpo4swapE,@object
	.size		_ZN40_INTERNAL_59df10ad_4_k_cu_b2d9834d_408284cuda3std6ranges3__45__cpo4swapE,(.L_10 - _ZN40_INTERNAL_59df10ad_4_k_cu_b2d9834d_408284cuda3std6ranges3__45__cpo4swapE)
_ZN40_INTERNAL_59df10ad_4_k_cu_b2d9834d_408284cuda3std6ranges3__45__cpo4swapE:
	.zero		1
.L_10:


//--------------------- .nv.constant0._ZN7cutlass13device_kernelINS_4gemm6kernel13GemmUniversalIN4cute5tupleIJiiiiEEENS1_10collective13CollectiveMmaINS1_35MainloopSm100TmaUmmaWarpSpecializedILi13ELi2ELi4ENS5_IJNS4_1CILi8EEENSA_ILi1EEESC_EEEEENS5_IJNSA_ILi128EEESF_NSA_ILi64EEEEEENS_6half_tENS5_IJSC_llEEESI_SJ_NS4_8TiledMMAINS4_8MMA_AtomIJNS4_26SM100_MMA_F16BF16_2x1SM_SSISI_SI_fLi128ELi128ELNS4_4UMMA5MajorE1ELSO_1ELNSN_7ScaleInE0ELSP_0EEEEEENS4_6LayoutINS5_IJSC_SC_SC_EEENS5_IJNSA_ILi0EEESU_SU_EEEEENS5_IJNS4_10UnderscoreESX_SX_EEEEENS4_18SM100_TMA_2SM_LOADENS4_14ComposedLayoutINS4_7SwizzleILi3ELi4ELi3EEENS4_18smem_ptr_flag_bitsILi16EEENSS_INS5_IJSG_SB_EEENS5_IJSC_SG_EEEEEEEvNS4_8identityENS4_28SM100_TMA_2SM_LOAD_MULTICASTES19_vS1A_EENS_8epilogue10collective18CollectiveEpilogueINS1D_23Sm100TmaWarpSpecializedILi4ELi2ELi16ELb1ELb0EEEJNS5_IJSG_SF_SG_EEENS5_IJNSS_ISG_SC_EENSS_INS5_IJNSA_ILi16EEENSA_ILi2EEEEEES17_EEEEESI_NS5_IJlSC_lEEESI_S1P_NS1D_6fusion15FusionCallbacksIS1H_NS1Q_17LinearCombinationISI_fSI_fLNS_15FloatRoundStyleE2EEES1I_S1O_JEEENS4_5SM1004TMEM4LOAD26SM100_TMEM_LOAD_32dp32b16xENS4_13SM90_TMA_LOADENS11_INS12_ILi1ELi4ELi3EEES15_NSS_INS5_IJSB_S1K_EEENS5_IJS1K_SC_EEEEEEENS4_39AutoVectorizingCopyWithAssumedAlignmentILi128EEENS4_14SM90_TMA_STOREES25_S27_S27_EEEvvEEEEvNT_6ParamsE --------------------------
	.section	.nv.constant0._ZN7cutlass13device_kernelINS_4gemm6kernel13GemmUniversalIN4cute5tupleIJiiiiEEENS1_10collective13CollectiveMmaINS1_35MainloopSm100TmaUmmaWarpSpecializedILi13ELi2ELi4ENS5_IJNS4_1CILi8EEENSA_ILi1EEESC_EEEEENS5_IJNSA_ILi128EEESF_NSA_ILi64EEEEEENS_6half_tENS5_IJSC_llEEESI_SJ_NS4_8TiledMMAINS4_8MMA_AtomIJNS4_26SM100_MMA_F16BF16_2x1SM_SSISI_SI_fLi128ELi128ELNS4_4UMMA5MajorE1ELSO_1ELNSN_7ScaleInE0ELSP_0EEEEEENS4_6LayoutINS5_IJSC_SC_SC_EEENS5_IJNSA_ILi0EEESU_SU_EEEEENS5_IJNS4_10UnderscoreESX_SX_EEEEENS4_18SM100_TMA_2SM_LOADENS4_14ComposedLayoutINS4_7SwizzleILi3ELi4ELi3EEENS4_18smem_ptr_flag_bitsILi16EEENSS_INS5_IJSG_SB_EEENS5_IJSC_SG_EEEEEEEvNS4_8identityENS4_28SM100_TMA_2SM_LOAD_MULTICASTES19_vS1A_EENS_8epilogue10collective18CollectiveEpilogueINS1D_23Sm100TmaWarpSpecializedILi4ELi2ELi16ELb1ELb0EEEJNS5_IJSG_SF_SG_EEENS5_IJNSS_ISG_SC_EENSS_INS5_IJNSA_ILi16EEENSA_ILi2EEEEEES17_EEEEESI_NS5_IJlSC_lEEESI_S1P_NS1D_6fusion15FusionCallbacksIS1H_NS1Q_17LinearCombinationISI_fSI_fLNS_15FloatRoundStyleE2EEES1I_S1O_JEEENS4_5SM1004TMEM4LOAD26SM100_TMEM_LOAD_32dp32b16xENS4_13SM90_TMA_LOADENS11_INS12_ILi1ELi4ELi3EEES15_NSS_INS5_IJSB_S1K_EEENS5_IJS1K_SC_EEEEEEENS4_39AutoVectorizingCopyWithAssumedAlignmentILi128EEENS4_14SM90_TMA_STOREES25_S27_S27_EEEvvEEEEvNT_6ParamsE,"a",@progbits
	.sectionflags	@""
	.align	4
.nv.constant0._ZN7cutlass13device_kernelINS_4gemm6kernel13GemmUniversalIN4cute5tupleIJiiiiEEENS1_10collective13CollectiveMmaINS1_35MainloopSm100TmaUmmaWarpSpecializedILi13ELi2ELi4ENS5_IJNS4_1CILi8EEENSA_ILi1EEESC_EEEEENS5_IJNSA_ILi128EEESF_NSA_ILi64EEEEEENS_6half_tENS5_IJSC_llEEESI_SJ_NS4_8TiledMMAINS4_8MMA_AtomIJNS4_26SM100_MMA_F16BF16_2x1SM_SSISI_SI_fLi128ELi128ELNS4_4UMMA5MajorE1ELSO_1ELNSN_7ScaleInE0ELSP_0EEEEEENS4_6LayoutINS5_IJSC_SC_SC_EEENS5_IJNSA_ILi0EEESU_SU_EEEEENS5_IJNS4_10UnderscoreESX_SX_EEEEENS4_18SM100_TMA_2SM_LOADENS4_14ComposedLayoutINS4_7SwizzleILi3ELi4ELi3EEENS4_18smem_ptr_flag_bitsILi16EEENSS_INS5_IJSG_SB_EEENS5_IJSC_SG_EEEEEEEvNS4_8identityENS4_28SM100_TMA_2SM_LOAD_MULTICASTES19_vS1A_EENS_8epilogue10collective18CollectiveEpilogueINS1D_23Sm100TmaWarpSpecializedILi4ELi2ELi16ELb1ELb0EEEJNS5_IJSG_SF_SG_EEENS5_IJNSS_ISG_SC_EENSS_INS5_IJNSA_ILi16EEENSA_ILi2EEEEEES17_EEEEESI_NS5_IJlSC_lEEESI_S1P_NS1D_6fusion15FusionCallbacksIS1H_NS1Q_17LinearCombinationISI_fSI_fLNS_15FloatRoundStyleE2EEES1I_S1O_JEEENS4_5SM1004TMEM4LOAD26SM100_TMEM_LOAD_32dp32b16xENS4_13SM90_TMA_LOADENS11_INS12_ILi1ELi4ELi3EEES15_NSS_INS5_IJSB_S1K_EEENS5_IJS1K_SC_EEEEEEENS4_39AutoVectorizingCopyWithAssumedAlignmentILi128EEENS4_14SM90_TMA_STOREES25_S27_S27_EEEvvEEEEvNT_6ParamsE:
	.zero		2944


//--------------------- SYMBOLS --------------------------

	.type		.nv.reservedSmem.offset0,@object
	.size		.nv.reservedSmem.offset0,0x4
	.type		.nv.reservedSmem.cap,@object
	.size		.nv.reservedSmem.cap,0x4
	.type		__assertfail,@function
